	.target	sm_90a

	.elftype	@"ET_EXEC"


//--------------------- .note.nv.tkinfo           --------------------------
	.section	.note.nv.tkinfo,"",@"SHT_NOTE"
	.sectionflags	@"SHF_NOTE_NV_TKINFO"
	.tkinfo
        /*0018*/ 	.word	0x00000002
        /*0030*/ 	.string	""
        /*0030*/ 	.string	"ptxas"
        /*0030*/ 	.string	"Cuda compilation tools, release 13.0, V13.0.88"
        /*0030*/ 	.string	"Build cuda_13.0.r13.0/compiler.36424714_0"
        /*0030*/ 	.string	"-arch sm_90a -m 64 "



//--------------------- .note.nv.cuinfo           --------------------------
	.section	.note.nv.cuinfo,"",@"SHT_NOTE"
	.sectionflags	@"SHF_NOTE_NV_CUINFO"
        /*0018*/ 	.short	0x0002
        /*001a*/ 	.short	0x005a
        /*001c*/ 	.short	0x0082
	.zero		2


//--------------------- .nv.info                  --------------------------
	.section	.nv.info,"",@"SHT_CUDA_INFO"
	.align	4


	//----- nvinfo : EIATTR_REGCOUNT
	.align		4
        /*0000*/ 	.byte	0x04, 0x2f
        /*0002*/ 	.short	(.L_15 - .L_14)
	.align		4
.L_14:
        /*0004*/ 	.word	index@(_ZN7cutlass13device_kernelINS_4gemm6kernel13GemmUniversalIN4cute5tupleIJiiiiEEENS1_10collective13CollectiveMmaINS1_34MainloopSm90TmaGmmaWarpSpecializedILi7ENS5_IJNS4_1CILi1EEESB_SB_EEENS1_32KernelTmaWarpSpecializedPingpongEEENS5_IJNSA_ILi64EEESF_SF_EEEfNS5_IJlSB_lEEEfSH_NS4_8TiledMMAINS4_8MMA_AtomIJNS4_4SM904GMMA29MMA_64x64x8_F32TF32TF32_SS_TNILNSL_7ScaleInE1ELSN_1EEEEEENS4_6LayoutISC_NS5_IJNSA_ILi0EEESR_SR_EEEEENS5_IJNS4_10UnderscoreESU_SU_EEEEENS4_13SM90_TMA_LOADENS4_14ComposedLayoutINS4_7SwizzleILi3ELi4ELi3EEENS4_18smem_ptr_flag_bitsILi32EEENSQ_INS5_IJNSA_ILi8EEENSA_ILi32EEEEEENS5_IJS14_SB_EEEEEEEvNS4_8identityESX_S18_vS19_EENS_8epilogue10collective6detail29Sm90TmaWarpSpecializedAdapterINS1C_15DefaultEpilogueIfSH_SH_NS1B_6thread17LinearCombinationIfLi1EffLNS1G_9ScaleType4KindE0ELNS_15FloatRoundStyleE2EfEENS1_15EpilogueDefaultEEEEEvvEEEEvNT_6ParamsE)
        /*0008*/ 	.word	0x000000a8


	//----- nvinfo : EIATTR_FRAME_SIZE
	.align		4
.L_15:
        /*000c*/ 	.byte	0x04, 0x11
        /*000e*/ 	.short	(.L_17 - .L_16)
	.align		4
.L_16:
        /*0010*/ 	.word	index@(_ZN7cutlass13device_kernelINS_4gemm6kernel13GemmUniversalIN4cute5tupleIJiiiiEEENS1_10collective13CollectiveMmaINS1_34MainloopSm90TmaGmmaWarpSpecializedILi7ENS5_IJNS4_1CILi1EEESB_SB_EEENS1_32KernelTmaWarpSpecializedPingpongEEENS5_IJNSA_ILi64EEESF_SF_EEEfNS5_IJlSB_lEEEfSH_NS4_8TiledMMAINS4_8MMA_AtomIJNS4_4SM904GMMA29MMA_64x64x8_F32TF32TF32_SS_TNILNSL_7ScaleInE1ELSN_1EEEEEENS4_6LayoutISC_NS5_IJNSA_ILi0EEESR_SR_EEEEENS5_IJNS4_10UnderscoreESU_SU_EEEEENS4_13SM90_TMA_LOADENS4_14ComposedLayoutINS4_7SwizzleILi3ELi4ELi3EEENS4_18smem_ptr_flag_bitsILi32EEENSQ_INS5_IJNSA_ILi8EEENSA_ILi32EEEEEENS5_IJS14_SB_EEEEEEEvNS4_8identityESX_S18_vS19_EENS_8epilogue10collective6detail29Sm90TmaWarpSpecializedAdapterINS1C_15DefaultEpilogueIfSH_SH_NS1B_6thread17LinearCombinationIfLi1EffLNS1G_9ScaleType4KindE0ELNS_15FloatRoundStyleE2EfEENS1_15EpilogueDefaultEEEEEvvEEEEvNT_6ParamsE)
        /*0014*/ 	.word	0x00000008


	//----- nvinfo : EIATTR_MIN_STACK_SIZE
	.align		4
.L_17:
        /*0018*/ 	.byte	0x04, 0x12
        /*001a*/ 	.short	(.L_19 - .L_18)
	.align		4
.L_18:
        /*001c*/ 	.word	index@(_ZN7cutlass13device_kernelINS_4gemm6kernel13GemmUniversalIN4cute5tupleIJiiiiEEENS1_10collective13CollectiveMmaINS1_34MainloopSm90TmaGmmaWarpSpecializedILi7ENS5_IJNS4_1CILi1EEESB_SB_EEENS1_32KernelTmaWarpSpecializedPingpongEEENS5_IJNSA_ILi64EEESF_SF_EEEfNS5_IJlSB_lEEEfSH_NS4_8TiledMMAINS4_8MMA_AtomIJNS4_4SM904GMMA29MMA_64x64x8_F32TF32TF32_SS_TNILNSL_7ScaleInE1ELSN_1EEEEEENS4_6LayoutISC_NS5_IJNSA_ILi0EEESR_SR_EEEEENS5_IJNS4_10UnderscoreESU_SU_EEEEENS4_13SM90_TMA_LOADENS4_14ComposedLayoutINS4_7SwizzleILi3ELi4ELi3EEENS4_18smem_ptr_flag_bitsILi32EEENSQ_INS5_IJNSA_ILi8EEENSA_ILi32EEEEEENS5_IJS14_SB_EEEEEEEvNS4_8identityESX_S18_vS19_EENS_8epilogue10collective6detail29Sm90TmaWarpSpecializedAdapterINS1C_15DefaultEpilogueIfSH_SH_NS1B_6thread17LinearCombinationIfLi1EffLNS1G_9ScaleType4KindE0ELNS_15FloatRoundStyleE2EfEENS1_15EpilogueDefaultEEEEEvvEEEEvNT_6ParamsE)
        /*0020*/ 	.word	0x00000008
.L_19:


//--------------------- .nv.compat                --------------------------
	.section	.nv.compat,"",@"SHT_CUDA_COMPAT_INFO"
	.align	4
        /*0000*/ 	.byte	0x02, 0x09, 0x01, 0x00, 0x02, 0x02, 0x04, 0x00, 0x02, 0x05, 0x05, 0x00, 0x03, 0x07, 0x01, 0x01
        /*0010*/ 	.byte	0x02, 0x03, 0x01, 0x00, 0x02, 0x06, 0x01, 0x00, 0x04, 0x0b, 0x08, 0x00, 0x00, 0x00, 0x00, 0x00
        /*0020*/ 	.byte	0x00, 0x00, 0x00, 0x00


//--------------------- .nv.info._ZN7cutlass13device_kernelINS_4gemm6kernel13GemmUniversalIN4cute5tupleIJiiiiEEENS1_10collective13CollectiveMmaINS1_34MainloopSm90TmaGmmaWarpSpecializedILi7ENS5_IJNS4_1CILi1EEESB_SB_EEENS1_32KernelTmaWarpSpecializedPingpongEEENS5_IJNSA_ILi64EEESF_SF_EEEfNS5_IJlSB_lEEEfSH_NS4_8TiledMMAINS4_8MMA_AtomIJNS4_4SM904GMMA29MMA_64x64x8_F32TF32TF32_SS_TNILNSL_7ScaleInE1ELSN_1EEEEEENS4_6LayoutISC_NS5_IJNSA_ILi0EEESR_SR_EEEEENS5_IJNS4_10UnderscoreESU_SU_EEEEENS4_13SM90_TMA_LOADENS4_14ComposedLayoutINS4_7SwizzleILi3ELi4ELi3EEENS4_18smem_ptr_flag_bitsILi32EEENSQ_INS5_IJNSA_ILi8EEENSA_ILi32EEEEEENS5_IJS14_SB_EEEEEEEvNS4_8identityESX_S18_vS19_EENS_8epilogue10collective6detail29Sm90TmaWarpSpecializedAdapterINS1C_15DefaultEpilogueIfSH_SH_NS1B_6thread17LinearCombinationIfLi1EffLNS1G_9ScaleType4KindE0ELNS_15FloatRoundStyleE2EfEENS1_15EpilogueDefaultEEEEEvvEEEEvNT_6ParamsE --------------------------
	.section	.nv.info._ZN7cutlass13device_kernelINS_4gemm6kernel13GemmUniversalIN4cute5tupleIJiiiiEEENS1_10collective13CollectiveMmaINS1_34MainloopSm90TmaGmmaWarpSpecializedILi7ENS5_IJNS4_1CILi1EEESB_SB_EEENS1_32KernelTmaWarpSpecializedPingpongEEENS5_IJNSA_ILi64EEESF_SF_EEEfNS5_IJlSB_lEEEfSH_NS4_8TiledMMAINS4_8MMA_AtomIJNS4_4SM904GMMA29MMA_64x64x8_F32TF32TF32_SS_TNILNSL_7ScaleInE1ELSN_1EEEEEENS4_6LayoutISC_NS5_IJNSA_ILi0EEESR_SR_EEEEENS5_IJNS4_10UnderscoreESU_SU_EEEEENS4_13SM90_TMA_LOADENS4_14ComposedLayoutINS4_7SwizzleILi3ELi4ELi3EEENS4_18smem_ptr_flag_bitsILi32EEENSQ_INS5_IJNSA_ILi8EEENSA_ILi32EEEEEENS5_IJS14_SB_EEEEEEEvNS4_8identityESX_S18_vS19_EENS_8epilogue10collective6detail29Sm90TmaWarpSpecializedAdapterINS1C_15DefaultEpilogueIfSH_SH_NS1B_6thread17LinearCombinationIfLi1EffLNS1G_9ScaleType4KindE0ELNS_15FloatRoundStyleE2EfEENS1_15EpilogueDefaultEEEEEvvEEEEvNT_6ParamsE,"",@"SHT_CUDA_INFO"
	.sectionflags	@""
	.align	4


	//----- nvinfo : EIATTR_CUDA_API_VERSION
	.align		4
        /*0000*/ 	.byte	0x04, 0x37
        /*0002*/ 	.short	(.L_21 - .L_20)
.L_20:
        /*0004*/ 	.word	0x00000082


	//----- nvinfo : EIATTR_KPARAM_INFO
	.align		4
.L_21:
        /*0008*/ 	.byte	0x04, 0x17
        /*000a*/ 	.short	(.L_23 - .L_22)
.L_22:
        /*000c*/ 	.word	0x00000000
        /*0010*/ 	.short	0x0000
        /*0012*/ 	.short	0x0070
        /*0014*/ 	.byte	0x00, 0xf0, 0x01, 0x10


	//----- nvinfo : EIATTR_SPARSE_MMA_MASK
	.align		4
.L_23:
        /*0018*/ 	.byte	0x03, 0x50
        /*001a*/ 	.short	0x0000


	//----- nvinfo : EIATTR_MAXREG_COUNT
	.align		4
        /*001c*/ 	.byte	0x03, 0x1b
        /*001e*/ 	.short	0x00a8


	//----- nvinfo : EIATTR_NUM_BARRIERS
	.align		4
        /*0020*/ 	.byte	0x02, 0x4c
        /*0022*/ 	.byte	0x01
	.zero		1


	//----- nvinfo : EIATTR_EXTERNS
	.align		4
        /*0024*/ 	.byte	0x04, 0x0f
        /*0026*/ 	.short	(.L_25 - .L_24)


	//   ....[0]....
	.align		4
.L_24:
        /*0028*/ 	.word	index@(__assertfail)


	//----- nvinfo : EIATTR_ANNOTATIONS
	.align		4
.L_25:
        /*002c*/ 	.byte	0x04, 0x55
        /*002e*/ 	.short	(.L_27 - .L_26)


	//   ....[0]....
.L_26:
        /*0030*/ 	.word	0x00000001
        /*0034*/ 	.byte	0x30, 0x0b, 0x00, 0x00, 0x01, 0x00, 0x00, 0x00, 0x70, 0x12, 0x00, 0x00, 0x01, 0x00, 0x00, 0x00
        /*0044*/ 	.byte	0xd0, 0x40, 0x00, 0x00, 0x01, 0x00, 0x00, 0x00, 0x50, 0x4d, 0x00, 0x00


	//----- nvinfo : EIATTR_MERCURY_ISA_VERSION
	.align		4
.L_27:
        /*0050*/ 	.byte	0x03, 0x5f
        /*0052*/ 	.short	0x0101


	//----- nvinfo : EIATTR_INT_WARP_WIDE_INSTR_OFFSETS
	.align		4
        /*0054*/ 	.byte	0x04, 0x31
        /*0056*/ 	.short	(.L_29 - .L_28)


	//   ....[0]....
.L_28:
        /*0058*/ 	.word	0x00000450


	//   ....[1]....
        /*005c*/ 	.word	0x00000470


	//   ....[2]....
        /*0060*/ 	.word	0x000004f0


	//   ....[3]....
        /*0064*/ 	.word	0x00000500


	//   ....[4]....
        /*0068*/ 	.word	0x00000510


	//   ....[5]....
        /*006c*/ 	.word	0x00000530


	//   ....[6]....
        /*0070*/ 	.word	0x000005c0


	//   ....[7]....
        /*0074*/ 	.word	0x000005e0


	//----- nvinfo : EIATTR_COOP_GROUP_MASK_REGIDS
	.align		4
.L_29:
        /*0078*/ 	.byte	0x04, 0x29
        /*007a*/ 	.short	(.L_31 - .L_30)


	//   ....[0]....
.L_30:
        /*007c*/ 	.word	0xffffffff


	//   ....[1]....
        /*0080*/ 	.word	0xffffffff


	//   ....[2]....
        /*0084*/ 	.word	0xffffffff


	//   ....[3]....
        /*0088*/ 	.word	0xffffffff


	//   ....[4]....
        /*008c*/ 	.word	0xffffffff


	//   ....[5]....
        /*0090*/ 	.word	0xffffffff


	//----- nvinfo : EIATTR_COOP_GROUP_INSTR_OFFSETS
	.align		4
.L_31:
        /*0094*/ 	.byte	0x04, 0x28
        /*0096*/ 	.short	(.L_33 - .L_32)


	//   ....[0]....
.L_32:
        /*0098*/ 	.word	0x00000070


	//   ....[1]....
        /*009c*/ 	.word	0x00000080


	//   ....[2]....
        /*00a0*/ 	.word	0x00000140


	//   ....[3]....
        /*00a4*/ 	.word	0x00000330


	//   ....[4]....
        /*00a8*/ 	.word	0x00000370


	//   ....[5]....
        /*00ac*/ 	.word	0x000003b0


	//----- nvinfo : EIATTR_REG_RECONFIG
	.align		4
.L_33:
        /*00b0*/ 	.byte	0x01, 0x54
	.zero		2


	//----- nvinfo : EIATTR_SYSCALL_OFFSETS
	.align		4
        /*00b4*/ 	.byte	0x04, 0x46
        /*00b6*/ 	.short	(.L_35 - .L_34)


	//   ....[0]....
.L_34:
        /*00b8*/ 	.word	0x00001770


	//----- nvinfo : EIATTR_MBARRIER_INSTR_OFFSETS
	.align		4
.L_35:
        /*00bc*/ 	.byte	0x04, 0x39
        /*00be*/ 	.short	(.L_37 - .L_36)


	//   ....[0]....
.L_36:
        /*00c0*/ 	.word	0x00000240
        /*00c4*/ 	.word	0x000000ff
        /*00c8*/ 	.word	0x00000000
        /*00cc*/ 	.short	0x0100
        /*00ce*/ 	.byte	0x08
	.zero		1


	//   ....[1]....
        /*00d0*/ 	.word	0x00000250
        /*00d4*/ 	.word	0x000000ff
        /*00d8*/ 	.word	0x00000038
        /*00dc*/ 	.short	0x0100
        /*00de*/ 	.byte	0x08
	.zero		1


	//   ....[2]....
        /*00e0*/ 	.word	0x00000260
        /*00e4*/ 	.word	0x000000ff
        /*00e8*/ 	.word	0x00000008
        /*00ec*/ 	.short	0x0100
        /*00ee*/ 	.byte	0x08
	.zero		1


	//   ....[3]....
        /*00f0*/ 	.word	0x00000270
        /*00f4*/ 	.word	0x000000ff
        /*00f8*/ 	.word	0x00000040
        /*00fc*/ 	.short	0x0100
        /*00fe*/ 	.byte	0x08
	.zero		1


	//   ....[4]....
        /*0100*/ 	.word	0x00000280
        /*0104*/ 	.word	0x000000ff
        /*0108*/ 	.word	0x00000010
        /*010c*/ 	.short	0x0100
        /*010e*/ 	.byte	0x08
	.zero		1


	//   ....[5]....
        /*0110*/ 	.word	0x00000290
        /*0114*/ 	.word	0x000000ff
        /*0118*/ 	.word	0x00000048
        /*011c*/ 	.short	0x0100
        /*011e*/ 	.byte	0x08
	.zero		1


	//   ....[6]....
        /*0120*/ 	.word	0x000002a0
        /*0124*/ 	.word	0x000000ff
        /*0128*/ 	.word	0x00000018
        /*012c*/ 	.short	0x0100
        /*012e*/ 	.byte	0x08
	.zero		1


	//   ....[7]....
        /*0130*/ 	.word	0x000002b0
        /*0134*/ 	.word	0x000000ff
        /*0138*/ 	.word	0x00000050
        /*013c*/ 	.short	0x0100
        /*013e*/ 	.byte	0x08
	.zero		1


	//   ....[8]....
        /*0140*/ 	.word	0x000002c0
        /*0144*/ 	.word	0x000000ff
        /*0148*/ 	.word	0x00000020
        /*014c*/ 	.short	0x0100
        /*014e*/ 	.byte	0x08
	.zero		1


	//   ....[9]....
        /*0150*/ 	.word	0x000002d0
        /*0154*/ 	.word	0x000000ff
        /*0158*/ 	.word	0x00000058
        /*015c*/ 	.short	0x0100
        /*015e*/ 	.byte	0x08
	.zero		1


	//   ....[10]....
        /*0160*/ 	.word	0x000002e0
        /*0164*/ 	.word	0x000000ff
        /*0168*/ 	.word	0x00000028
        /*016c*/ 	.short	0x0100
        /*016e*/ 	.byte	0x08
	.zero		1


	//   ....[11]....
        /*0170*/ 	.word	0x000002f0
        /*0174*/ 	.word	0x000000ff
        /*0178*/ 	.word	0x00000060
        /*017c*/ 	.short	0x0100
        /*017e*/ 	.byte	0x08
	.zero		1


	//   ....[12]....
        /*0180*/ 	.word	0x00000300
        /*0184*/ 	.word	0x000000ff
        /*0188*/ 	.word	0x00000030
        /*018c*/ 	.short	0x0100
        /*018e*/ 	.byte	0x08
	.zero		1


	//   ....[13]....
        /*0190*/ 	.word	0x00000310
        /*0194*/ 	.word	0x000000ff
        /*0198*/ 	.word	0x00000068
        /*019c*/ 	.short	0x0100
        /*019e*/ 	.byte	0x08
	.zero		1


	//   ....[14]....
        /*01a0*/ 	.word	0x00000620
        /*01a4*/ 	.word	0x000000ff
        /*01a8*/ 	.word	0x000000a0
        /*01ac*/ 	.short	0x0100
        /*01ae*/ 	.byte	0x08
	.zero		1


	//   ....[15]....
        /*01b0*/ 	.word	0x00000690
        /*01b4*/ 	.word	0x000000ff
        /*01b8*/ 	.word	0x000000a8
        /*01bc*/ 	.short	0x0100
        /*01be*/ 	.byte	0x08
	.zero		1


	//   ....[16]....
        /*01c0*/ 	.word	0x000006b0
        /*01c4*/ 	.word	0x000000ff
        /*01c8*/ 	.word	0x00000080
        /*01cc*/ 	.short	0x0100
        /*01ce*/ 	.byte	0x09
	.zero		1


	//   ....[17]....
        /*01d0*/ 	.word	0x000006c0
        /*01d4*/ 	.word	0x000000ff
        /*01d8*/ 	.word	0x00000088
        /*01dc*/ 	.short	0x0100
        /*01de*/ 	.byte	0x09
	.zero		1


	//   ....[18]....
        /*01e0*/ 	.word	0x000006d0
        /*01e4*/ 	.word	0x000000ff
        /*01e8*/ 	.word	0x00000090
        /*01ec*/ 	.short	0x0100
        /*01ee*/ 	.byte	0x09
	.zero		1


	//   ....[19]....
        /*01f0*/ 	.word	0x000006e0
        /*01f4*/ 	.word	0x000000ff
        /*01f8*/ 	.word	0x00000098
        /*01fc*/ 	.short	0x0100
        /*01fe*/ 	.byte	0x09
	.zero		1


	//   ....[20]....
        /*0200*/ 	.word	0x00001630
        /*0204*/ 	.word	0x000000ff
        /*0208*/ 	.word	0xfffffff8
        /*020c*/ 	.short	0x010a
        /*020e*/ 	.byte	0x2b
	.zero		1


	//   ....[21]....
        /*0210*/ 	.word	0x000017f0
        /*0214*/ 	.word	0x00000003
        /*0218*/ 	.word	0x00000000
        /*021c*/ 	.short	0x010a
        /*021e*/ 	.byte	0x3f
	.zero		1


	//   ....[22]....
        /*0220*/ 	.word	0x00001830
        /*0224*/ 	.word	0x00000003
        /*0228*/ 	.word	0x00000000
        /*022c*/ 	.short	0x010a
        /*022e*/ 	.byte	0x3f
	.zero		1


	//   ....[23]....
        /*0230*/ 	.word	0x00001cf0
        /*0234*/ 	.word	0x000000ff
        /*0238*/ 	.word	0x00000000
        /*023c*/ 	.short	0x010a
        /*023e*/ 	.byte	0x04
	.zero		1


	//   ....[24]....
        /*0240*/ 	.word	0x00001d30
        /*0244*/ 	.word	0x000000ff
        /*0248*/ 	.word	0x00000000
        /*024c*/ 	.short	0x010a
        /*024e*/ 	.byte	0x04
	.zero		1


	//   ....[25]....
        /*0250*/ 	.word	0x00002150
        /*0254*/ 	.word	0x000000ff
        /*0258*/ 	.word	0x00000000
        /*025c*/ 	.short	0x0101
        /*025e*/ 	.byte	0x04
	.zero		1


	//   ....[26]....
        /*0260*/ 	.word	0x00002250
        /*0264*/ 	.word	0x00000003
        /*0268*/ 	.word	0x00000000
        /*026c*/ 	.short	0x0101
        /*026e*/ 	.byte	0x30
	.zero		1


	//   ....[27]....
        /*0270*/ 	.word	0x00002340
        /*0274*/ 	.word	0x000000ff
        /*0278*/ 	.word	0x00000000
        /*027c*/ 	.short	0x0101
        /*027e*/ 	.byte	0x04
	.zero		1


	//   ....[28]....
        /*0280*/ 	.word	0x000023b0
        /*0284*/ 	.word	0x000000ff
        /*0288*/ 	.word	0x00000008
        /*028c*/ 	.short	0x010a
        /*028e*/ 	.byte	0x2b
	.zero		1


	//   ....[29]....
        /*0290*/ 	.word	0x00004110
        /*0294*/ 	.word	0x00000000
        /*0298*/ 	.word	0x00000000
        /*029c*/ 	.short	0x0101
        /*029e*/ 	.byte	0x30
	.zero		1


	//   ....[30]....
        /*02a0*/ 	.word	0x00004a20
        /*02a4*/ 	.word	0x0000000b
        /*02a8*/ 	.word	0x00000038
        /*02ac*/ 	.short	0x010a
        /*02ae*/ 	.byte	0x3f
	.zero		1


	//   ....[31]....
        /*02b0*/ 	.word	0x00004eb0
        /*02b4*/ 	.word	0x00000006
        /*02b8*/ 	.word	0x000000a8
        /*02bc*/ 	.short	0x0101
        /*02be*/ 	.byte	0x3f
	.zero		1


	//   ....[32]....
        /*02c0*/ 	.word	0x000055c0
        /*02c4*/ 	.word	0x00000007
        /*02c8*/ 	.word	0x00000000
        /*02cc*/ 	.short	0x010a
        /*02ce*/ 	.byte	0x3f
	.zero		1


	//   ....[33]....
        /*02d0*/ 	.word	0x00005640
        /*02d4*/ 	.word	0x00000006
        /*02d8*/ 	.word	0x00000000
        /*02dc*/ 	.short	0x010a
        /*02de*/ 	.byte	0x3f
	.zero		1


	//   ....[34]....
        /*02e0*/ 	.word	0x000056d0
        /*02e4*/ 	.word	0x00000007
        /*02e8*/ 	.word	0x00000000
        /*02ec*/ 	.short	0x010a
        /*02ee*/ 	.byte	0x3f
	.zero		1


	//   ....[35]....
        /*02f0*/ 	.word	0x00005760
        /*02f4*/ 	.word	0x00000006
        /*02f8*/ 	.word	0x00000000
        /*02fc*/ 	.short	0x010a
        /*02fe*/ 	.byte	0x3f
	.zero		1


	//   ....[36]....
        /*0300*/ 	.word	0x000057f0
        /*0304*/ 	.word	0x00000007
        /*0308*/ 	.word	0x00000000
        /*030c*/ 	.short	0x010a
        /*030e*/ 	.byte	0x3f
	.zero		1


	//   ....[37]....
        /*0310*/ 	.word	0x00005880
        /*0314*/ 	.word	0x00000006
        /*0318*/ 	.word	0x00000000
        /*031c*/ 	.short	0x010a
        /*031e*/ 	.byte	0x3f
	.zero		1


	//   ....[38]....
        /*0320*/ 	.word	0x00005910
        /*0324*/ 	.word	0x00000005
        /*0328*/ 	.word	0x00000000
        /*032c*/ 	.short	0x010a
        /*032e*/ 	.byte	0x3f
	.zero		1


	//   ....[39]....
        /*0330*/ 	.word	0x00005980
        /*0334*/ 	.word	0x00000003
        /*0338*/ 	.word	0xfffffff8
        /*033c*/ 	.short	0x010a
        /*033e*/ 	.byte	0x3f
	.zero		1


	//   ....[40]....
        /*0340*/ 	.word	0x000059d0
        /*0344*/ 	.word	0x00000003
        /*0348*/ 	.word	0x00000000
        /*034c*/ 	.short	0x010a
        /*034e*/ 	.byte	0x3f
	.zero		1


	//   ....[41]....
        /*0350*/ 	.word	0x00005a30
        /*0354*/ 	.word	0x00000004
        /*0358*/ 	.word	0x00000000
        /*035c*/ 	.short	0x010a
        /*035e*/ 	.byte	0x3f
	.zero		1


	//   ....[42]....
        /*0360*/ 	.word	0x00005a90
        /*0364*/ 	.word	0x00000003
        /*0368*/ 	.word	0x00000008
        /*036c*/ 	.short	0x010a
        /*036e*/ 	.byte	0x3f
	.zero		1


	//   ....[43]....
        /*0370*/ 	.word	0x00005b60
        /*0374*/ 	.word	0x0000000b
        /*0378*/ 	.word	0x00000038
        /*037c*/ 	.short	0x010a
        /*037e*/ 	.byte	0x3f
	.zero		1


	//   ....[44]....
        /*0380*/ 	.word	0x00005c30
        /*0384*/ 	.word	0x00000007
        /*0388*/ 	.word	0x00000000
        /*038c*/ 	.short	0x010a
        /*038e*/ 	.byte	0x3f
	.zero		1


	//   ....[45]....
        /*0390*/ 	.word	0x00005c80
        /*0394*/ 	.word	0x00000006
        /*0398*/ 	.word	0x00000000
        /*039c*/ 	.short	0x010a
        /*039e*/ 	.byte	0x3f
	.zero		1


	//   ....[46]....
        /*03a0*/ 	.word	0x00005cd0
        /*03a4*/ 	.word	0x00000007
        /*03a8*/ 	.word	0x00000000
        /*03ac*/ 	.short	0x010a
        /*03ae*/ 	.byte	0x3f
	.zero		1


	//   ....[47]....
        /*03b0*/ 	.word	0x00005d20
        /*03b4*/ 	.word	0x00000006
        /*03b8*/ 	.word	0x00000000
        /*03bc*/ 	.short	0x010a
        /*03be*/ 	.byte	0x3f
	.zero		1


	//   ....[48]....
        /*03c0*/ 	.word	0x00005d70
        /*03c4*/ 	.word	0x00000007
        /*03c8*/ 	.word	0x00000000
        /*03cc*/ 	.short	0x010a
        /*03ce*/ 	.byte	0x3f
	.zero		1


	//   ....[49]....
        /*03d0*/ 	.word	0x00005dc0
        /*03d4*/ 	.word	0x00000006
        /*03d8*/ 	.word	0x00000000
        /*03dc*/ 	.short	0x010a
        /*03de*/ 	.byte	0x3f
	.zero		1


	//----- nvinfo : EIATTR_NUM_MBARRIERS
	.align		4
.L_37:
        /*03e0*/ 	.byte	0x03, 0x38
        /*03e2*/ 	.short	0x0014


	//----- nvinfo : EIATTR_EXIT_INSTR_OFFSETS
	.align		4
        /*03e4*/ 	.byte	0x04, 0x1c
        /*03e6*/ 	.short	(.L_39 - .L_38)


	//   ....[0]....
.L_38:
        /*03e8*/ 	.word	0x00001200


	//   ....[1]....
        /*03ec*/ 	.word	0x00001260


	//   ....[2]....
        /*03f0*/ 	.word	0x00004750


	//   ....[3]....
        /*03f4*/ 	.word	0x00004780


	//   ....[4]....
        /*03f8*/ 	.word	0x00005960


	//----- nvinfo : EIATTR_MAX_THREADS
	.align		4
.L_39:
        /*03fc*/ 	.byte	0x04, 0x05
        /*03fe*/ 	.short	(.L_41 - .L_40)
.L_40:
        /*0400*/ 	.word	0x00000180
        /*0404*/ 	.word	0x00000001
        /*0408*/ 	.word	0x00000001


	//----- nvinfo : EIATTR_CRS_STACK_SIZE
	.align		4
.L_41:
        /*040c*/ 	.byte	0x04, 0x1e
        /*040e*/ 	.short	(.L_43 - .L_42)
.L_42:
        /*0410*/ 	.word	0x00000000


	//----- nvinfo : EIATTR_CBANK_PARAM_SIZE
	.align		4
.L_43:
        /*0414*/ 	.byte	0x03, 0x19
        /*0416*/ 	.short	0x0470


	//----- nvinfo : EIATTR_PARAM_CBANK
	.align		4
        /*0418*/ 	.byte	0x04, 0x0a
        /*041a*/ 	.short	(.L_45 - .L_44)
	.align		4
.L_44:
        /*041c*/ 	.word	index@(.nv.constant0._ZN7cutlass13device_kernelINS_4gemm6kernel13GemmUniversalIN4cute5tupleIJiiiiEEENS1_10collective13CollectiveMmaINS1_34MainloopSm90TmaGmmaWarpSpecializedILi7ENS5_IJNS4_1CILi1EEESB_SB_EEENS1_32KernelTmaWarpSpecializedPingpongEEENS5_IJNSA_ILi64EEESF_SF_EEEfNS5_IJlSB_lEEEfSH_NS4_8TiledMMAINS4_8MMA_AtomIJNS4_4SM904GMMA29MMA_64x64x8_F32TF32TF32_SS_TNILNSL_7ScaleInE1ELSN_1EEEEEENS4_6LayoutISC_NS5_IJNSA_ILi0EEESR_SR_EEEEENS5_IJNS4_10UnderscoreESU_SU_EEEEENS4_13SM90_TMA_LOADENS4_14ComposedLayoutINS4_7SwizzleILi3ELi4ELi3EEENS4_18smem_ptr_flag_bitsILi32EEENSQ_INS5_IJNSA_ILi8EEENSA_ILi32EEEEEENS5_IJS14_SB_EEEEEEEvNS4_8identityESX_S18_vS19_EENS_8epilogue10collective6detail29Sm90TmaWarpSpecializedAdapterINS1C_15DefaultEpilogueIfSH_SH_NS1B_6thread17LinearCombinationIfLi1EffLNS1G_9ScaleType4KindE0ELNS_15FloatRoundStyleE2EfEENS1_15EpilogueDefaultEEEEEvvEEEEvNT_6ParamsE)
        /*0420*/ 	.short	0x0210
        /*0422*/ 	.short	0x0470


	//----- nvinfo : EIATTR_SW_WAR
	.align		4
.L_45:
        /*0424*/ 	.byte	0x04, 0x36
        /*0426*/ 	.short	(.L_47 - .L_46)
.L_46:
        /*0428*/ 	.word	0x00000008
.L_47:


//--------------------- .nv.callgraph             --------------------------
	.section	.nv.callgraph,"",@"SHT_CUDA_CALLGRAPH"
	.align	4
	.sectionentsize	8
	.align		4
        /*0000*/ 	.word	0x00000000
	.align		4
        /*0004*/ 	.word	0xffffffff
	.align		4
        /*0008*/ 	.word	index@(_ZN7cutlass13device_kernelINS_4gemm6kernel13GemmUniversalIN4cute5tupleIJiiiiEEENS1_10collective13CollectiveMmaINS1_34MainloopSm90TmaGmmaWarpSpecializedILi7ENS5_IJNS4_1CILi1EEESB_SB_EEENS1_32KernelTmaWarpSpecializedPingpongEEENS5_IJNSA_ILi64EEESF_SF_EEEfNS5_IJlSB_lEEEfSH_NS4_8TiledMMAINS4_8MMA_AtomIJNS4_4SM904GMMA29MMA_64x64x8_F32TF32TF32_SS_TNILNSL_7ScaleInE1ELSN_1EEEEEENS4_6LayoutISC_NS5_IJNSA_ILi0EEESR_SR_EEEEENS5_IJNS4_10UnderscoreESU_SU_EEEEENS4_13SM90_TMA_LOADENS4_14ComposedLayoutINS4_7SwizzleILi3ELi4ELi3EEENS4_18smem_ptr_flag_bitsILi32EEENSQ_INS5_IJNSA_ILi8EEENSA_ILi32EEEEEENS5_IJS14_SB_EEEEEEEvNS4_8identityESX_S18_vS19_EENS_8epilogue10collective6detail29Sm90TmaWarpSpecializedAdapterINS1C_15DefaultEpilogueIfSH_SH_NS1B_6thread17LinearCombinationIfLi1EffLNS1G_9ScaleType4KindE0ELNS_15FloatRoundStyleE2EfEENS1_15EpilogueDefaultEEEEEvvEEEEvNT_6ParamsE)
	.align		4
        /*000c*/ 	.word	index@(__assertfail)
	.align		4
        /*0010*/ 	.word	0x00000000
	.align		4
        /*0014*/ 	.word	0xfffffffe
	.align		4
        /*0018*/ 	.word	0x00000000
	.align		4
        /*001c*/ 	.word	0xfffffffd
	.align		4
        /*0020*/ 	.word	0x00000000
	.align		4
        /*0024*/ 	.word	0xfffffffc


//--------------------- .nv.constant4             --------------------------
	.section	.nv.constant4,"a",@progbits
	.align	8
	.align		8
.nv.constant4:
        /*0000*/ 	.dword	__assertfail
	.align		8
        /*0008*/ 	.dword	__unnamed_1
	.align		8
        /*0010*/ 	.dword	_ZN40_INTERNAL_39786cb1_4_k_cu_cf64856c_158684cuda3std3__45__cpo5beginE
	.align		8
        /*0018*/ 	.dword	_ZN40_INTERNAL_39786cb1_4_k_cu_cf64856c_158684cuda3std3__45__cpo3endE
	.align		8
        /*0020*/ 	.dword	_ZN40_INTERNAL_39786cb1_4_k_cu_cf64856c_158684cuda3std3__45__cpo6cbeginE
	.align		8
        /*0028*/ 	.dword	_ZN40_INTERNAL_39786cb1_4_k_cu_cf64856c_158684cuda3std3__45__cpo4cendE
	.align		8
        /*0030*/ 	.dword	_ZN40_INTERNAL_39786cb1_4_k_cu_cf64856c_158684cuda3std3__442_GLOBAL__N__39786cb1_4_k_cu_cf64856c_158686ignoreE
	.align		8
        /*0038*/ 	.dword	_ZN40_INTERNAL_39786cb1_4_k_cu_cf64856c_158684cuda3std3__419piecewise_constructE
	.align		8
        /*0040*/ 	.dword	_ZN40_INTERNAL_39786cb1_4_k_cu_cf64856c_158684cuda3std3__48in_placeE
	.align		8
        /*0048*/ 	.dword	_ZN40_INTERNAL_39786cb1_4_k_cu_cf64856c_158684cuda3std6ranges3__45__cpo4swapE
	.align		8
        /*0050*/ 	.dword	_ZN40_INTERNAL_39786cb1_4_k_cu_cf64856c_158684cuda3std6ranges3__45__cpo9iter_moveE
	.align		8
        /*0058*/ 	.dword	_ZN40_INTERNAL_39786cb1_4_k_cu_cf64856c_158684cute7productE
	.align		8
        /*0060*/ 	.dword	_ZN40_INTERNAL_39786cb1_4_k_cu_cf64856c_158684cute1_E
	.align		8
        /*0068*/ 	.dword	$str$22
	.align		8
        /*0070*/ 	.dword	$str$23


//--------------------- .text._ZN7cutlass13device_kernelINS_4gemm6kernel13GemmUniversalIN4cute5tupleIJiiiiEEENS1_10collective13CollectiveMmaINS1_34MainloopSm90TmaGmmaWarpSpecializedILi7ENS5_IJNS4_1CILi1EEESB_SB_EEENS1_32KernelTmaWarpSpecializedPingpongEEENS5_IJNSA_ILi64EEESF_SF_EEEfNS5_IJlSB_lEEEfSH_NS4_8TiledMMAINS4_8MMA_AtomIJNS4_4SM904GMMA29MMA_64x64x8_F32TF32TF32_SS_TNILNSL_7ScaleInE1ELSN_1EEEEEENS4_6LayoutISC_NS5_IJNSA_ILi0EEESR_SR_EEEEENS5_IJNS4_10UnderscoreESU_SU_EEEEENS4_13SM90_TMA_LOADENS4_14ComposedLayoutINS4_7SwizzleILi3ELi4ELi3EEENS4_18smem_ptr_flag_bitsILi32EEENSQ_INS5_IJNSA_ILi8EEENSA_ILi32EEEEEENS5_IJS14_SB_EEEEEEEvNS4_8identityESX_S18_vS19_EENS_8epilogue10collective6detail29Sm90TmaWarpSpecializedAdapterINS1C_15DefaultEpilogueIfSH_SH_NS1B_6thread17LinearCombinationIfLi1EffLNS1G_9ScaleType4KindE0ELNS_15FloatRoundStyleE2EfEENS1_15EpilogueDefaultEEEEEvvEEEEvNT_6ParamsE --------------------------
	.section	.text._ZN7cutlass13device_kernelINS_4gemm6kernel13GemmUniversalIN4cute5tupleIJiiiiEEENS1_10collective13CollectiveMmaINS1_34MainloopSm90TmaGmmaWarpSpecializedILi7ENS5_IJNS4_1CILi1EEESB_SB_EEENS1_32KernelTmaWarpSpecializedPingpongEEENS5_IJNSA_ILi64EEESF_SF_EEEfNS5_IJlSB_lEEEfSH_NS4_8TiledMMAINS4_8MMA_AtomIJNS4_4SM904GMMA29MMA_64x64x8_F32TF32TF32_SS_TNILNSL_7ScaleInE1ELSN_1EEEEEENS4_6LayoutISC_NS5_IJNSA_ILi0EEESR_SR_EEEEENS5_IJNS4_10UnderscoreESU_SU_EEEEENS4_13SM90_TMA_LOADENS4_14ComposedLayoutINS4_7SwizzleILi3ELi4ELi3EEENS4_18smem_ptr_flag_bitsILi32EEENSQ_INS5_IJNSA_ILi8EEENSA_ILi32EEEEEENS5_IJS14_SB_EEEEEEEvNS4_8identityESX_S18_vS19_EENS_8epilogue10collective6detail29Sm90TmaWarpSpecializedAdapterINS1C_15DefaultEpilogueIfSH_SH_NS1B_6thread17LinearCombinationIfLi1EffLNS1G_9ScaleType4KindE0ELNS_15FloatRoundStyleE2EfEENS1_15EpilogueDefaultEEEEEvvEEEEvNT_6ParamsE,"ax",@progbits
	.align	128
.text._ZN7cutlass13device_kernelINS_4gemm6kernel13GemmUniversalIN4cute5tupleIJiiiiEEENS1_10collective13CollectiveMmaINS1_34MainloopSm90TmaGmmaWarpSpecializedILi7ENS5_IJNS4_1CILi1EEESB_SB_EEENS1_32KernelTmaWarpSpecializedPingpongEEENS5_IJNSA_ILi64EEESF_SF_EEEfNS5_IJlSB_lEEEfSH_NS4_8TiledMMAINS4_8MMA_AtomIJNS4_4SM904GMMA29MMA_64x64x8_F32TF32TF32_SS_TNILNSL_7ScaleInE1ELSN_1EEEEEENS4_6LayoutISC_NS5_IJNSA_ILi0EEESR_SR_EEEEENS5_IJNS4_10UnderscoreESU_SU_EEEEENS4_13SM90_TMA_LOADENS4_14ComposedLayoutINS4_7SwizzleILi3ELi4ELi3EEENS4_18smem_ptr_flag_bitsILi32EEENSQ_INS5_IJNSA_ILi8EEENSA_ILi32EEEEEENS5_IJS14_SB_EEEEEEEvNS4_8identityESX_S18_vS19_EENS_8epilogue10collective6detail29Sm90TmaWarpSpecializedAdapterINS1C_15DefaultEpilogueIfSH_SH_NS1B_6thread17LinearCombinationIfLi1EffLNS1G_9ScaleType4KindE0ELNS_15FloatRoundStyleE2EfEENS1_15EpilogueDefaultEEEEEvvEEEEvNT_6ParamsE:
        .type           _ZN7cutlass13device_kernelINS_4gemm6kernel13GemmUniversalIN4cute5tupleIJiiiiEEENS1_10collective13CollectiveMmaINS1_34MainloopSm90TmaGmmaWarpSpecializedILi7ENS5_IJNS4_1CILi1EEESB_SB_EEENS1_32KernelTmaWarpSpecializedPingpongEEENS5_IJNSA_ILi64EEESF_SF_EEEfNS5_IJlSB_lEEEfSH_NS4_8TiledMMAINS4_8MMA_AtomIJNS4_4SM904GMMA29MMA_64x64x8_F32TF32TF32_SS_TNILNSL_7ScaleInE1ELSN_1EEEEEENS4_6LayoutISC_NS5_IJNSA_ILi0EEESR_SR_EEEEENS5_IJNS4_10UnderscoreESU_SU_EEEEENS4_13SM90_TMA_LOADENS4_14ComposedLayoutINS4_7SwizzleILi3ELi4ELi3EEENS4_18smem_ptr_flag_bitsILi32EEENSQ_INS5_IJNSA_ILi8EEENSA_ILi32EEEEEENS5_IJS14_SB_EEEEEEEvNS4_8identityESX_S18_vS19_EENS_8epilogue10collective6detail29Sm90TmaWarpSpecializedAdapterINS1C_15DefaultEpilogueIfSH_SH_NS1B_6thread17LinearCombinationIfLi1EffLNS1G_9ScaleType4KindE0ELNS_15FloatRoundStyleE2EfEENS1_15EpilogueDefaultEEEEEvvEEEEvNT_6ParamsE,@function
        .size           _ZN7cutlass13device_kernelINS_4gemm6kernel13GemmUniversalIN4cute5tupleIJiiiiEEENS1_10collective13CollectiveMmaINS1_34MainloopSm90TmaGmmaWarpSpecializedILi7ENS5_IJNS4_1CILi1EEESB_SB_EEENS1_32KernelTmaWarpSpecializedPingpongEEENS5_IJNSA_ILi64EEESF_SF_EEEfNS5_IJlSB_lEEEfSH_NS4_8TiledMMAINS4_8MMA_AtomIJNS4_4SM904GMMA29MMA_64x64x8_F32TF32TF32_SS_TNILNSL_7ScaleInE1ELSN_1EEEEEENS4_6LayoutISC_NS5_IJNSA_ILi0EEESR_SR_EEEEENS5_IJNS4_10UnderscoreESU_SU_EEEEENS4_13SM90_TMA_LOADENS4_14ComposedLayoutINS4_7SwizzleILi3ELi4ELi3EEENS4_18smem_ptr_flag_bitsILi32EEENSQ_INS5_IJNSA_ILi8EEENSA_ILi32EEEEEENS5_IJS14_SB_EEEEEEEvNS4_8identityESX_S18_vS19_EENS_8epilogue10collective6detail29Sm90TmaWarpSpecializedAdapterINS1C_15DefaultEpilogueIfSH_SH_NS1B_6thread17LinearCombinationIfLi1EffLNS1G_9ScaleType4KindE0ELNS_15FloatRoundStyleE2EfEENS1_15EpilogueDefaultEEEEEvvEEEEvNT_6ParamsE,(.L_x_139 - _ZN7cutlass13device_kernelINS_4gemm6kernel13GemmUniversalIN4cute5tupleIJiiiiEEENS1_10collective13CollectiveMmaINS1_34MainloopSm90TmaGmmaWarpSpecializedILi7ENS5_IJNS4_1CILi1EEESB_SB_EEENS1_32KernelTmaWarpSpecializedPingpongEEENS5_IJNSA_ILi64EEESF_SF_EEEfNS5_IJlSB_lEEEfSH_NS4_8TiledMMAINS4_8MMA_AtomIJNS4_4SM904GMMA29MMA_64x64x8_F32TF32TF32_SS_TNILNSL_7ScaleInE1ELSN_1EEEEEENS4_6LayoutISC_NS5_IJNSA_ILi0EEESR_SR_EEEEENS5_IJNS4_10UnderscoreESU_SU_EEEEENS4_13SM90_TMA_LOADENS4_14ComposedLayoutINS4_7SwizzleILi3ELi4ELi3EEENS4_18smem_ptr_flag_bitsILi32EEENSQ_INS5_IJNSA_ILi8EEENSA_ILi32EEEEEENS5_IJS14_SB_EEEEEEEvNS4_8identityESX_S18_vS19_EENS_8epilogue10collective6detail29Sm90TmaWarpSpecializedAdapterINS1C_15DefaultEpilogueIfSH_SH_NS1B_6thread17LinearCombinationIfLi1EffLNS1G_9ScaleType4KindE0ELNS_15FloatRoundStyleE2EfEENS1_15EpilogueDefaultEEEEEvvEEEEvNT_6ParamsE)
        .other          _ZN7cutlass13device_kernelINS_4gemm6kernel13GemmUniversalIN4cute5tupleIJiiiiEEENS1_10collective13CollectiveMmaINS1_34MainloopSm90TmaGmmaWarpSpecializedILi7ENS5_IJNS4_1CILi1EEESB_SB_EEENS1_32KernelTmaWarpSpecializedPingpongEEENS5_IJNSA_ILi64EEESF_SF_EEEfNS5_IJlSB_lEEEfSH_NS4_8TiledMMAINS4_8MMA_AtomIJNS4_4SM904GMMA29MMA_64x64x8_F32TF32TF32_SS_TNILNSL_7ScaleInE1ELSN_1EEEEEENS4_6LayoutISC_NS5_IJNSA_ILi0EEESR_SR_EEEEENS5_IJNS4_10UnderscoreESU_SU_EEEEENS4_13SM90_TMA_LOADENS4_14ComposedLayoutINS4_7SwizzleILi3ELi4ELi3EEENS4_18smem_ptr_flag_bitsILi32EEENSQ_INS5_IJNSA_ILi8EEENSA_ILi32EEEEEENS5_IJS14_SB_EEEEEEEvNS4_8identityESX_S18_vS19_EENS_8epilogue10collective6detail29Sm90TmaWarpSpecializedAdapterINS1C_15DefaultEpilogueIfSH_SH_NS1B_6thread17LinearCombinationIfLi1EffLNS1G_9ScaleType4KindE0ELNS_15FloatRoundStyleE2EfEENS1_15EpilogueDefaultEEEEEvvEEEEvNT_6ParamsE,@"STO_CUDA_ENTRY STV_DEFAULT"
_ZN7cutlass13device_kernelINS_4gemm6kernel13GemmUniversalIN4cute5tupleIJiiiiEEENS1_10collective13CollectiveMmaINS1_34MainloopSm90TmaGmmaWarpSpecializedILi7ENS5_IJNS4_1CILi1EEESB_SB_EEENS1_32KernelTmaWarpSpecializedPingpongEEENS5_IJNSA_ILi64EEESF_SF_EEEfNS5_IJlSB_lEEEfSH_NS4_8TiledMMAINS4_8MMA_AtomIJNS4_4SM904GMMA29MMA_64x64x8_F32TF32TF32_SS_TNILNSL_7ScaleInE1ELSN_1EEEEEENS4_6LayoutISC_NS5_IJNSA_ILi0EEESR_SR_EEEEENS5_IJNS4_10UnderscoreESU_SU_EEEEENS4_13SM90_TMA_LOADENS4_14ComposedLayoutINS4_7SwizzleILi3ELi4ELi3EEENS4_18smem_ptr_flag_bitsILi32EEENSQ_INS5_IJNSA_ILi8EEENSA_ILi32EEEEEENS5_IJS14_SB_EEEEEEEvNS4_8identityESX_S18_vS19_EENS_8epilogue10collective6detail29Sm90TmaWarpSpecializedAdapterINS1C_15DefaultEpilogueIfSH_SH_NS1B_6thread17LinearCombinationIfLi1EffLNS1G_9ScaleType4KindE0ELNS_15FloatRoundStyleE2EfEENS1_15EpilogueDefaultEEEEEvvEEEEvNT_6ParamsE:
[----:B------:R-:W0:Y:S02]  /*0000*/  LDC R1, c[0x0][0x28] ;  /* 0x00000a00ff017b82 */ /* 0x000e240000000800 */
[----:B0-----:R-:W-:Y:S01]  /*0010*/  VIADD R1, R1, 0xfffffff8 ;  /* 0xfffffff801017836 */ /* 0x001fe20000000000 */
[----:B------:R-:W0:Y:S01]  /*0020*/  S2R R4, SR_TID.X ;  /* 0x0000000000047919 */ /* 0x000e220000002100 */
[----:B------:R-:W-:Y:S01]  /*0030*/  ELECT P0, URZ, PT ;  /* 0x00000000003f782f */ /* 0x000fe20003800000 */
[----:B------:R-:W-:Y:S01]  /*0040*/  BSSY B0, `(.L_x_0) ;  /* 0x000000f000007945 */ /* 0x000fe20003800000 */
[--C-:B0-----:R-:W-:Y:S02]  /*0050*/  SHF.R.U32.HI R0, RZ, 0x5, R4.reuse ;  /* 0x00000005ff007819 */ /* 0x101fe40000011604 */
[----:B------:R-:W-:-:S03]  /*0060*/  SHF.R.U32.HI R5, RZ, 0x7, R4 ;  /* 0x00000007ff057819 */ /* 0x000fc60000011604 */
[----:B------:R-:W0:Y:S04]  /*0070*/  SHFL.IDX PT, R2, R0, RZ, 0x1f ;  /* 0x00001fff00027589 */ /* 0x000e2800000e0000 */
[----:B------:R1:W2:Y:S01]  /*0080*/  SHFL.IDX PT, R7, R5, RZ, 0x1f ;  /* 0x00001fff05077589 */ /* 0x0002a200000e0000 */
[----:B0-----:R-:W-:-:S13]  /*0090*/  ISETP.NE.OR P0, PT, R2, RZ, !P0 ;  /* 0x000000ff0200720c */ /* 0x001fda0004705670 */
[----:B-12---:R-:W-:Y:S05]  /*00a0*/  @P0 BRA `(.L_x_1) ;  /* 0x0000000000200947 */ /* 0x006fea0003800000 */
[----:B------:R-:W-:Y:S02]  /*00b0*/  ULDC.64 UR4, c[0x0][0x198] ;  /* 0x0000660000047ab9 */ /* 0x000fe40000000a00 */
[----:B------:R-:W-:Y:S02]  /*00c0*/  UIADD3 UR6, UP0, UR4, 0xf0, URZ ;  /* 0x000000f004067890 */ /* 0x000fe4000ff1e03f */
[----:B------:R-:W-:Y:S02]  /*00d0*/  UIADD3 UR4, UP1, UR4, 0x1f0, URZ ;  /* 0x000001f004047890 */ /* 0x000fe4000ff3e03f */
[----:B------:R-:W-:Y:S02]  /*00e0*/  UIADD3.X UR7, URZ, UR5, URZ, UP0, !UPT ;  /* 0x000000053f077290 */ /* 0x000fe400087fe43f */
[----:B------:R-:W-:-:S07]  /*00f0*/  UIADD3.X UR5, URZ, UR5, URZ, UP1, !UPT ;  /* 0x000000053f057290 */ /* 0x000fce0008ffe43f */
[----:B------:R0:W-:Y:S02]  /*0100*/  UTMACCTL.PF [UR6] ;  /* 0x00000000060079b9 */ /* 0x0001e40008040000 */
[----:B------:R0:W-:Y:S02]  /*0110*/  UTMACCTL.PF [UR4] ;  /* 0x00000000040079b9 */ /* 0x0001e40008040000 */
[----:B0-----:R-:W-:Y:S01]  /*0120*/  NOP ;  /* 0x0000000000007918 */ /* 0x001fe20000000000 */
.L_x_1:
[----:B------:R-:W-:Y:S05]  /*0130*/  BSYNC B0 ;  /* 0x0000000000007941 */ /* 0x000fea0003800000 */
.L_x_0:
[----:B------:R-:W0:Y:S02]  /*0140*/  SHFL.IDX PT, R3, R0, RZ, 0x1f ;  /* 0x00001fff00037589 */ /* 0x000e2400000e0000 */
[----:B0-----:R-:W-:-:S13]  /*0150*/  ISETP.NE.AND P0, PT, R3, RZ, PT ;  /* 0x000000ff0300720c */ /* 0x001fda0003f05270 */
[----:B------:R-:W-:Y:S05]  /*0160*/  @P0 BRA `(.L_x_2) ;  /* 0x0000000000700947 */ /* 0x000fea0003800000 */
[----:B------:R-:W0:Y:S01]  /*0170*/  S2UR UR8, SR_CgaCtaId ;  /* 0x00000000000879c3 */ /* 0x000e220000008800 */
[----:B------:R-:W-:Y:S01]  /*0180*/  UMOV UR4, 0x400 ;  /* 0x0000040000047882 */ /* 0x000fe20000000000 */
[----:B------:R-:W-:Y:S01]  /*0190*/  UMOV UR5, 0x1 ;  /* 0x0000000100057882 */ /* 0x000fe20000000000 */
[----:B------:R-:W-:Y:S01]  /*01a0*/  UMOV UR6, 0x80 ;  /* 0x0000008000067882 */ /* 0x000fe20000000000 */
[----:B------:R-:W-:Y:S01]  /*01b0*/  ELECT P0, URZ, PT ;  /* 0x00000000003f782f */ /* 0x000fe20003800000 */
[----:B------:R-:W-:-:S04]  /*01c0*/  UIADD3 UR6, -UR6, 0x100000, URZ ;  /* 0x0010000006067890 */ /* 0x000fc8000fffe13f */
[----:B------:R-:W-:Y:S02]  /*01d0*/  USHF.L.U32 UR7, UR6, 0xb, URZ ;  /* 0x0000000b06077899 */ /* 0x000fe4000800063f */
[----:B------:R-:W-:Y:S02]  /*01e0*/  USHF.L.U32 UR6, UR6, 0x1, URZ ;  /* 0x0000000106067899 */ /* 0x000fe4000800063f */
[----:B0-----:R-:W-:Y:S02]  /*01f0*/  ULEA UR8, UR8, UR4, 0x18 ;  /* 0x0000000408087291 */ /* 0x001fe4000f8ec03f */
[----:B------:R-:W-:-:S04]  /*0200*/  UIADD3 UR4, -UR5, 0x100000, URZ ;  /* 0x0010000005047890 */ /* 0x000fc8000fffe13f */
[----:B------:R-:W-:Y:S02]  /*0210*/  USHF.L.U32 UR5, UR4, 0xb, URZ ;  /* 0x0000000b04057899 */ /* 0x000fe4000800063f */
[----:B------:R-:W-:Y:S01]  /*0220*/  USHF.L.U32 UR4, UR4, 0x1, URZ ;  /* 0x0000000104047899 */ /* 0x000fe2000800063f */
[----:B------:R-:W0:Y:S11]  /*0230*/  FENCE.VIEW.ASYNC.S ;  /* 0x00000000000073c6 */ /* 0x000e360000000000 */
[----:B0-----:R0:W1:Y:S01]  /*0240*/  SYNCS.EXCH.64 URZ, [UR8], UR4 ;  /* 0x00000004083f75b2 */ /* 0x0010620008000100 */
[----:B------:R0:W2:Y:S01]  /*0250*/  SYNCS.EXCH.64 URZ, [UR8+0x38], UR6 ;  /* 0x00003806083f75b2 */ /* 0x0000a20008000100 */
[----:B------:R0:W3:Y:S01]  /*0260*/  SYNCS.EXCH.64 URZ, [UR8+0x8], UR4 ;  /* 0x00000804083f75b2 */ /* 0x0000e20008000100 */
[----:B------:R0:W4:Y:S01]  /*0270*/  SYNCS.EXCH.64 URZ, [UR8+0x40], UR6 ;  /* 0x00004006083f75b2 */ /* 0x0001220008000100 */
[----:B------:R0:W0:Y:S01]  /*0280*/  SYNCS.EXCH.64 URZ, [UR8+0x10], UR4 ;  /* 0x00001004083f75b2 */ /* 0x0000220008000100 */
        /* <DEDUP_REMOVED lines=9> */
[----:B------:R-:W-:Y:S01]  /*0320*/  NOP ;  /* 0x0000000000007918 */ /* 0x000fe20000000000 */
.L_x_2:
[----:B------:R-:W5:Y:S01]  /*0330*/  SHFL.IDX PT, R6, R0, RZ, 0x1f ;  /* 0x00001fff00067589 */ /* 0x000f6200000e0000 */
[----:B------:R-:W-:Y:S01]  /*0340*/  ELECT P0, URZ, PT ;  /* 0x00000000003f782f */ /* 0x000fe20003800000 */
[----:B------:R-:W-:Y:S01]  /*0350*/  NOP ;  /* 0x0000000000007918 */ /* 0x000fe20000000000 */
[----:B------:R-:W-:Y:S01]  /*0360*/  ELECT P1, URZ, PT ;  /* 0x00000000003f782f */ /* 0x000fe20003820000 */
[----:B------:R-:W1:Y:S01]  /*0370*/  SHFL.IDX PT, R3, R0, RZ, 0x1f ;  /* 0x00001fff00037589 */ /* 0x000e6200000e0000 */
[----:B0-----:R-:W-:Y:S01]  /*0380*/  UMOV UR4, 0x20 ;  /* 0x0000002000047882 */ /* 0x001fe20000000000 */
[----:B------:R-:W-:Y:S01]  /*0390*/  UMOV UR11, 0x80 ;  /* 0x00000080000b7882 */ /* 0x000fe20000000000 */
[----:B------:R-:W-:Y:S01]  /*03a0*/  NOP ;  /* 0x0000000000007918 */ /* 0x000fe20000000000 */
[----:B------:R-:W0:Y:S01]  /*03b0*/  SHFL.IDX PT, R5, R5, RZ, 0x1f ;  /* 0x00001fff05057589 */ /* 0x000e2200000e0000 */
[C---:B------:R-:W-:Y:S01]  /*03c0*/  VIADD R31, R7.reuse, 0xffffffff ;  /* 0xffffffff071f7836 */ /* 0x040fe20000000000 */
[----:B------:R-:W-:Y:S01]  /*03d0*/  ULDC.64 UR36, c[0x0][0x208] ;  /* 0x0000820000247ab9 */ /* 0x000fe20000000a00 */
[----:B------:R-:W-:-:S03]  /*03e0*/  ISETP.NE.AND P2, PT, R7, RZ, PT ;  /* 0x000000ff0700720c */ /* 0x000fc60003f45270 */
[----:B------:R-:W-:Y:S02]  /*03f0*/  ISETP.GE.U32.AND P3, PT, R31, 0x2, PT ;  /* 0x000000021f00780c */ /* 0x000fe40003f66070 */
[----:B-----5:R-:W-:Y:S02]  /*0400*/  ISETP.NE.OR P0, PT, R6, RZ, !P0 ;  /* 0x000000ff0600720c */ /* 0x020fe40004705670 */
[----:B-1----:R-:W-:Y:S02]  /*0410*/  ISETP.NE.OR P1, PT, R3, RZ, !P1 ;  /* 0x000000ff0300720c */ /* 0x002fe40004f25670 */
[----:B------:R-:W-:Y:S02]  /*0420*/  SHF.R.S32.HI R3, RZ, 0x1f, R2 ;  /* 0x0000001fff037819 */ /* 0x000fe40000011402 */
[----:B0-----:R-:W-:Y:S02]  /*0430*/  R2UR UR43, R5 ;  /* 0x00000000052b72ca */ /* 0x001fe400000e0000 */
[----:B------:R-:W-:-:S05]  /*0440*/  LEA.HI R3, R3, R2, RZ, 0x2 ;  /* 0x0000000203037211 */ /* 0x000fca00078f10ff */
[----:B------:R-:W-:Y:S01]  /*0450*/  VOTEU.ALL UP0, P0 ;  /* 0x00000000003f7886 */ /* 0x000fe20000000000 */
[----:B------:R-:W-:Y:S01]  /*0460*/  LOP3.LUT R3, R3, 0xfffffffc, RZ, 0xc0, !PT ;  /* 0xfffffffc03037812 */ /* 0x000fe200078ec0ff */
[----:B------:R-:W-:-:S03]  /*0470*/  VOTEU.ALL UP1, P1 ;  /* 0x00000000003f7886 */ /* 0x000fc60000820000 */
[----:B------:R-:W0:Y:S01]  /*0480*/  @!UP0 S2UR UR7, SR_CgaCtaId ;  /* 0x00000000000789c3 */ /* 0x000e220000008800 */
[----:B------:R-:W-:Y:S01]  /*0490*/  @!UP0 UMOV UR6, 0x400 ;  /* 0x0000040000068882 */ /* 0x000fe20000000000 */
[----:B------:R-:W-:-:S04]  /*04a0*/  @!UP0 UIADD3 UR4, -UR4, 0x100000, URZ ;  /* 0x0010000004048890 */ /* 0x000fc8000fffe13f */
[----:B------:R-:W-:Y:S02]  /*04b0*/  @!UP0 USHF.L.U32 UR5, UR4, 0xb, URZ ;  /* 0x0000000b04058899 */ /* 0x000fe4000800063f */
[----:B------:R-:W-:Y:S01]  /*04c0*/  @!UP0 USHF.L.U32 UR4, UR4, 0x1, URZ ;  /* 0x0000000104048899 */ /* 0x000fe2000800063f */
[----:B------:R-:W-:Y:S01]  /*04d0*/  IMAD.IADD R14, R2, 0x1, -R3 ;  /* 0x00000001020e7824 */ /* 0x000fe200078e0a03 */
[----:B------:R-:W-:Y:S01]  /*04e0*/  @!UP1 UMOV UR9, 0x400 ;  /* 0x0000040000099882 */ /* 0x000fe20000000000 */
[----:B------:R-:W-:Y:S01]  /*04f0*/  VOTEU.ALL UP2, P1 ;  /* 0x00000000003f7886 */ /* 0x000fe20000840000 */
[----:B------:R-:W-:Y:S01]  /*0500*/  VOTEU.ALL UP3, P1 ;  /* 0x00000000003f7886 */ /* 0x000fe20000860000 */
[----:B------:R-:W-:Y:S01]  /*0510*/  VOTEU.ALL UP4, P1 ;  /* 0x00000000003f7886 */ /* 0x000fe20000880000 */
[----:B------:R-:W1:Y:S01]  /*0520*/  @!UP1 S2UR UR10, SR_CgaCtaId ;  /* 0x00000000000a99c3 */ /* 0x000e620000008800 */
[----:B------:R-:W-:Y:S01]  /*0530*/  VOTEU.ALL UP5, P1 ;  /* 0x00000000003f7886 */ /* 0x000fe200008a0000 */
[----:B------:R-:W-:-:S04]  /*0540*/  SHF.R.S32.HI R3, RZ, 0x1f, R4 ;  /* 0x0000001fff037819 */ /* 0x000fc80000011404 */
[----:B------:R-:W-:-:S04]  /*0550*/  LEA.HI R3, R3, R4, RZ, 0x7 ;  /* 0x0000000403037211 */ /* 0x000fc800078f38ff */
[----:B------:R-:W-:-:S05]  /*0560*/  LOP3.LUT R3, R3, 0xffffff80, RZ, 0xc0, !PT ;  /* 0xffffff8003037812 */ /* 0x000fca00078ec0ff */
[----:B------:R-:W-:Y:S01]  /*0570*/  IMAD.IADD R5, R4, 0x1, -R3 ;  /* 0x0000000104057824 */ /* 0x000fe200078e0a03 */
[----:B0-----:R-:W-:Y:S02]  /*0580*/  @!UP0 ULEA UR8, UR7, UR6, 0x18 ;  /* 0x0000000607088291 */ /* 0x001fe4000f8ec03f */
[----:B------:R-:W-:-:S04]  /*0590*/  @!UP1 UIADD3 UR6, -UR11, 0x100000, URZ ;  /* 0x001000000b069890 */ /* 0x000fc8000fffe13f */
[----:B------:R-:W-:Y:S02]  /*05a0*/  @!UP1 USHF.L.U32 UR7, UR6, 0xb, URZ ;  /* 0x0000000b06079899 */ /* 0x000fe4000800063f */
[----:B------:R-:W-:Y:S01]  /*05b0*/  @!UP1 USHF.L.U32 UR6, UR6, 0x1, URZ ;  /* 0x0000000106069899 */ /* 0x000fe2000800063f */
[----:B------:R-:W-:Y:S01]  /*05c0*/  VOTEU.ALL UP0, P0 ;  /* 0x00000000003f7886 */ /* 0x000fe20000000000 */
[----:B-1----:R-:W-:Y:S01]  /*05d0*/  @!UP1 ULEA UR9, UR10, UR9, 0x18 ;  /* 0x000000090a099291 */ /* 0x002fe2000f8ec03f */
[----:B------:R-:W-:Y:S02]  /*05e0*/  VOTEU.ALL UP1, P0 ;  /* 0x00000000003f7886 */ /* 0x000fe40000020000 */
[----:B------:R-:W-:Y:S01]  /*05f0*/  ULDC.64 UR10, c[0x0][0x598] ;  /* 0x00016600000a7ab9 */ /* 0x000fe20000000a00 */
[----:B------:R-:W-:Y:S01]  /*0600*/  ISETP.NE.AND P0, PT, R14, 0x3, PT ;  /* 0x000000030e00780c */ /* 0x000fe20003f05270 */
[----:B------:R-:W0:Y:S02]  /*0610*/  FENCE.VIEW.ASYNC.S ;  /* 0x00000000000073c6 */ /* 0x000e240000000000 */
[----:B0-----:R0:W2:Y:S01]  /*0620*/  @!UP0 SYNCS.EXCH.64 URZ, [UR8+0xa0], UR4 ;  /* 0x0000a004083f85b2 */ /* 0x0010a20008000100 */
[----:B------:R-:W-:-:S02]  /*0630*/  ISETP.NE.U32.AND P1, PT, RZ, UR10, PT ;  /* 0x0000000aff007c0c */ /* 0x000fc4000bf25070 */
[----:B------:R-:W-:Y:S02]  /*0640*/  ISETP.EQ.OR P0, PT, R14, RZ, !P0 ;  /* 0x000000ff0e00720c */ /* 0x000fe40004702670 */
[----:B------:R-:W-:Y:S02]  /*0650*/  ISETP.NE.AND.EX P1, PT, RZ, UR11, PT, P1 ;  /* 0x0000000bff007c0c */ /* 0x000fe4000bf25310 */
[----:B------:R-:W-:-:S04]  /*0660*/  ISETP.EQ.AND P0, PT, R7, RZ, P0 ;  /* 0x000000ff0700720c */ /* 0x000fc80000702270 */
[----:B------:R-:W-:-:S04]  /*0670*/  SEL R23, RZ, 0x1, !P0 ;  /* 0x00000001ff177807 */ /* 0x000fc80004000000 */
[----:B------:R-:W-:Y:S01]  /*0680*/  SEL R23, R23, 0x2, P3 ;  /* 0x0000000217177807 */ /* 0x000fe20001800000 */
[----:B------:R0:W2:Y:S01]  /*0690*/  @!UP1 SYNCS.EXCH.64 URZ, [UR8+0xa8], UR4 ;  /* 0x0000a804083f95b2 */ /* 0x0000a20008000100 */
[----:B------:R-:W-:Y:S01]  /*06a0*/  NOP ;  /* 0x0000000000007918 */ /* 0x000fe20000000000 */
[----:B------:R0:W2:Y:S01]  /*06b0*/  @!UP2 SYNCS.EXCH.64 URZ, [UR9+0x80], UR6 ;  /* 0x00008006093fa5b2 */ /* 0x0000a20008000100 */
[----:B------:R0:W2:Y:S01]  /*06c0*/  @!UP3 SYNCS.EXCH.64 URZ, [UR9+0x88], UR6 ;  /* 0x00008806093fb5b2 */ /* 0x0000a20008000100 */
[----:B------:R0:W2:Y:S01]  /*06d0*/  @!UP4 SYNCS.EXCH.64 URZ, [UR9+0x90], UR6 ;  /* 0x00009006093fc5b2 */ /* 0x0000a20008000100 */
[----:B------:R0:W2:Y:S01]  /*06e0*/  @!UP5 SYNCS.EXCH.64 URZ, [UR9+0x98], UR6 ;  /* 0x00009806093fd5b2 */ /* 0x0000a20008000100 */
[----:B------:R-:W-:Y:S01]  /*06f0*/  NOP ;  /* 0x0000000000007918 */ /* 0x000fe20000000000 */
[----:B--234-:R-:W-:Y:S06]  /*0700*/  BAR.SYNC.DEFER_BLOCKING 0x0 ;  /* 0x0000000000007b1d */ /* 0x01cfec0000010000 */
[----:B0-----:R-:W-:Y:S05]  /*0710*/  @!P1 BRA `(.L_x_3) ;  /* 0x00000000001c9947 */ /* 0x001fea0003800000 */
[----:B------:R-:W0:Y:S02]  /*0720*/  LDC.64 R2, c[0x0][0x598] ;  /* 0x00016600ff027b82 */ /* 0x000e240000000a00 */
[----:B0-----:R-:W2:Y:S02]  /*0730*/  LDG.E.64 R2, desc[UR36][R2.64] ;  /* 0x0000002402027981 */ /* 0x001ea4000c1e1b00 */
[----:B--2---:R-:W-:-:S04]  /*0740*/  ISETP.NE.U32.AND P0, PT, R2, RZ, PT ;  /* 0x000000ff0200720c */ /* 0x004fc80003f05070 */
[----:B------:R-:W-:-:S13]  /*0750*/  ISETP.NE.AND.EX P0, PT, R3, RZ, PT, P0 ;  /* 0x000000ff0300720c */ /* 0x000fda0003f05300 */
[----:B------:R-:W-:Y:S05]  /*0760*/  @!P0 BRA `(.L_x_3) ;  /* 0x0000000000088947 */ /* 0x000fea0003800000 */
[----:B------:R1:W5:Y:S01]  /*0770*/  LD.E R56, desc[UR36][R2.64] ;  /* 0x0000002402387980 */ /* 0x000362000c101900 */
[----:B------:R-:W-:Y:S05]  /*0780*/  BRA `(.L_x_4) ;  /* 0x0000000000247947 */ /* 0x000fea0003800000 */
.L_x_3:
[----:B------:R-:W-:Y:S02]  /*0790*/  ULDC.64 UR4, c[0x0][0x588] ;  /* 0x0001620000047ab9 */ /* 0x000fe40000000a00 */
[----:B------:R-:W-:-:S04]  /*07a0*/  ISETP.NE.U32.AND P0, PT, RZ, UR4, PT ;  /* 0x00000004ff007c0c */ /* 0x000fc8000bf05070 */
[----:B------:R-:W-:-:S13]  /*07b0*/  ISETP.NE.AND.EX P0, PT, RZ, UR5, PT, P0 ;  /* 0x00000005ff007c0c */ /* 0x000fda000bf05300 */
[----:B------:R-:W-:Y:S05]  /*07c0*/  @!P0 BRA `(.L_x_5) ;  /* 0x00000000000c8947 */ /* 0x000fea0003800000 */
[----:B------:R-:W0:Y:S02]  /*07d0*/  LDC.64 R56, c[0x0][0x588] ;  /* 0x00016200ff387b82 */ /* 0x000e240000000a00 */
[----:B0-----:R0:W5:Y:S01]  /*07e0*/  LDG.E R56, desc[UR36][R56.64] ;  /* 0x0000002438387981 */ /* 0x001162000c1e1900 */
[----:B------:R-:W-:Y:S05]  /*07f0*/  BRA `(.L_x_4) ;  /* 0x0000000000087947 */ /* 0x000fea0003800000 */
.L_x_5:
[----:B------:R-:W-:Y:S02]  /*0800*/  ULDC UR4, c[0x0][0x580] ;  /* 0x0001600000047ab9 */ /* 0x000fe40000000800 */
[----:B------:R-:W-:-:S07]  /*0810*/  IMAD.U32 R56, RZ, RZ, UR4 ;  /* 0x00000004ff387e24 */ /* 0x000fce000f8e00ff */
.L_x_4:
[----:B------:R-:W-:Y:S02]  /*0820*/  ULDC.64 UR4, c[0x0][0x5a0] ;  /* 0x0001680000047ab9 */ /* 0x000fe40000000a00 */
[----:B------:R-:W-:-:S04]  /*0830*/  ISETP.NE.U32.AND P0, PT, RZ, UR4, PT ;  /* 0x00000004ff007c0c */ /* 0x000fc8000bf05070 */
[----:B------:R-:W-:-:S13]  /*0840*/  ISETP.NE.AND.EX P0, PT, RZ, UR5, PT, P0 ;  /* 0x00000005ff007c0c */ /* 0x000fda000bf05300 */
[----:B------:R-:W-:Y:S05]  /*0850*/  @!P0 BRA `(.L_x_6) ;  /* 0x00000000001c8947 */ /* 0x000fea0003800000 */
[----:B-1----:R-:W1:Y:S02]  /*0860*/  LDC.64 R2, c[0x0][0x5a0] ;  /* 0x00016800ff027b82 */ /* 0x002e640000000a00 */
[----:B-1----:R-:W2:Y:S02]  /*0870*/  LDG.E.64 R2, desc[UR36][R2.64] ;  /* 0x0000002402027981 */ /* 0x002ea4000c1e1b00 */
[----:B--2---:R-:W-:-:S04]  /*0880*/  ISETP.NE.U32.AND P0, PT, R2, RZ, PT ;  /* 0x000000ff0200720c */ /* 0x004fc80003f05070 */
[----:B------:R-:W-:-:S13]  /*0890*/  ISETP.NE.AND.EX P0, PT, R3, RZ, PT, P0 ;  /* 0x000000ff0300720c */ /* 0x000fda0003f05300 */
[----:B------:R-:W-:Y:S05]  /*08a0*/  @!P0 BRA `(.L_x_6) ;  /* 0x0000000000088947 */ /* 0x000fea0003800000 */
[----:B0-----:R2:W5:Y:S01]  /*08b0*/  LD.E R57, desc[UR36][R2.64] ;  /* 0x0000002402397980 */ /* 0x001562000c101900 */
[----:B------:R-:W-:Y:S05]  /*08c0*/  BRA `(.L_x_7) ;  /* 0x0000000000247947 */ /* 0x000fea0003800000 */
.L_x_6:
[----:B------:R-:W-:Y:S02]  /*08d0*/  ULDC.64 UR4, c[0x0][0x590] ;  /* 0x0001640000047ab9 */ /* 0x000fe40000000a00 */
[----:B------:R-:W-:-:S04]  /*08e0*/  ISETP.NE.U32.AND P0, PT, RZ, UR4, PT ;  /* 0x00000004ff007c0c */ /* 0x000fc8000bf05070 */
[----:B------:R-:W-:-:S13]  /*08f0*/  ISETP.NE.AND.EX P0, PT, RZ, UR5, PT, P0 ;  /* 0x00000005ff007c0c */ /* 0x000fda000bf05300 */
[----:B------:R-:W-:Y:S05]  /*0900*/  @!P0 BRA `(.L_x_8) ;  /* 0x00000000000c8947 */ /* 0x000fea0003800000 */
[----:B-1----:R-:W0:Y:S02]  /*0910*/  LDC.64 R2, c[0x0][0x590] ;  /* 0x00016400ff027b82 */ /* 0x002e240000000a00 */
[----:B0-----:R0:W5:Y:S01]  /*0920*/  LDG.E R57, desc[UR36][R2.64] ;  /* 0x0000002402397981 */ /* 0x001162000c1e1900 */
[----:B------:R-:W-:Y:S05]  /*0930*/  BRA `(.L_x_7) ;  /* 0x0000000000087947 */ /* 0x000fea0003800000 */
.L_x_8:
[----:B------:R-:W-:Y:S02]  /*0940*/  ULDC UR4, c[0x0][0x584] ;  /* 0x0001610000047ab9 */ /* 0x000fe40000000800 */
[----:B0-----:R-:W-:-:S07]  /*0950*/  IMAD.U32 R57, RZ, RZ, UR4 ;  /* 0x00000004ff397e24 */ /* 0x001fce000f8e00ff */
.L_x_7:
[----:B012---:R-:W0:Y:S01]  /*0960*/  LDC R2, c[0x0][0x65c] ;  /* 0x00019700ff027b82 */ /* 0x007e220000000800 */
[----:B------:R-:W1:Y:S01]  /*0970*/  S2R R15, SR_CTAID.Y ;  /* 0x00000000000f7919 */ /* 0x000e620000002600 */
[----:B------:R-:W-:Y:S01]  /*0980*/  ULDC UR6, c[0x0][0x28c] ;  /* 0x0000a30000067ab9 */ /* 0x000fe20000000800 */
[----:B------:R-:W-:Y:S01]  /*0990*/  ISETP.NE.AND P0, PT, R7, 0x2, PT ;  /* 0x000000020700780c */ /* 0x000fe20003f05270 */
[----:B------:R-:W-:Y:S01]  /*09a0*/  UIADD3 UR6, UR6, 0x3f, URZ ;  /* 0x0000003f06067890 */ /* 0x000fe2000fffe03f */
[----:B------:R-:W2:Y:S01]  /*09b0*/  S2R R6, SR_CTAID.X ;  /* 0x0000000000067919 */ /* 0x000ea20000002500 */
[----:B------:R-:W-:Y:S01]  /*09c0*/  UMOV UR38, URZ ;  /* 0x0000003f00267c82 */ /* 0x000fe20008000000 */
[----:B------:R-:W-:Y:S01]  /*09d0*/  UMOV UR39, URZ ;  /* 0x0000003f00277c82 */ /* 0x000fe20008000000 */
[----:B------:R-:W-:Y:S01]  /*09e0*/  USHF.R.S32.HI UR7, URZ, 0x1f, UR6 ;  /* 0x0000001f3f077899 */ /* 0x000fe20008011406 */
[----:B------:R-:W-:-:S03]  /*09f0*/  ULDC.64 UR8, c[0x0][0x650] ;  /* 0x0001940000087ab9 */ /* 0x000fc60000000a00 */
[----:B------:R-:W-:-:S04]  /*0a00*/  ULEA.HI UR7, UR7, UR6, URZ, 0x6 ;  /* 0x0000000607077291 */ /* 0x000fc8000f8f303f */
[----:B------:R-:W-:Y:S01]  /*0a10*/  USHF.R.S32.HI UR40, URZ, 0x6, UR7 ;  /* 0x000000063f287899 */ /* 0x000fe20008011407 */
[----:B0-----:R-:W-:-:S13]  /*0a20*/  ISETP.NE.AND P1, PT, R2, 0x1, PT ;  /* 0x000000010200780c */ /* 0x001fda0003f25270 */
[----:B------:R-:W2:Y:S01]  /*0a30*/  @P1 LDC R17, c[0x0][0x10] ;  /* 0x00000400ff111b82 */ /* 0x000ea20000000800 */
[----:B-1----:R-:W-:Y:S02]  /*0a40*/  @P1 IMAD.MOV.U32 R8, RZ, RZ, R15 ;  /* 0x000000ffff081224 */ /* 0x002fe400078e000f */
[----:B------:R-:W-:Y:S02]  /*0a50*/  @P1 IMAD.MOV.U32 R9, RZ, RZ, RZ ;  /* 0x000000ffff091224 */ /* 0x000fe400078e00ff */
[----:B------:R-:W-:-:S03]  /*0a60*/  @P1 IMAD.MOV.U32 R7, RZ, RZ, RZ ;  /* 0x000000ffff071224 */ /* 0x000fc600078e00ff */
[----:B------:R-:W0:Y:S01]  /*0a70*/  @!P1 LDC R3, c[0x0][0xc] ;  /* 0x00000300ff039b82 */ /* 0x000e220000000800 */
[----:B------:R-:W-:Y:S01]  /*0a80*/  ULDC UR4, c[0x0][0xc] ;  /* 0x0000030000047ab9 */ /* 0x000fe20000000800 */
[----:B------:R-:W-:Y:S02]  /*0a90*/  ULDC UR5, c[0x0][0x10] ;  /* 0x0000040000057ab9 */ /* 0x000fe40000000800 */
[----:B------:R-:W-:-:S04]  /*0aa0*/  UIMAD.WIDE.U32 UR4, UR4, UR5, URZ ;  /* 0x00000005040472a5 */ /* 0x000fc8000f8e003f */
[----:B------:R-:W1:Y:S01]  /*0ab0*/  LDC R0, c[0x0][0x14] ;  /* 0x00000500ff007b82 */ /* 0x000e620000000800 */
[----:B--2---:R-:W-:-:S04]  /*0ac0*/  @P1 IMAD.WIDE.U32 R16, R6, R17, R8 ;  /* 0x0000001106101225 */ /* 0x004fc800078e0008 */
[----:B------:R-:W-:Y:S02]  /*0ad0*/  @P1 IMAD.IADD R17, R17, 0x1, R7 ;  /* 0x0000000111111824 */ /* 0x000fe400078e0207 */
[----:B------:R-:W-:Y:S02]  /*0ae0*/  IMAD.MOV.U32 R7, RZ, RZ, RZ ;  /* 0x000000ffff077224 */ /* 0x000fe400078e00ff */
[----:B0-----:R-:W-:-:S04]  /*0af0*/  @!P1 IMAD.WIDE.U32 R8, R3, R15, R6 ;  /* 0x0000000f03089225 */ /* 0x001fc800078e0006 */
[----:B------:R-:W-:Y:S02]  /*0b00*/  @!P1 IMAD.MOV.U32 R16, RZ, RZ, R8 ;  /* 0x000000ffff109224 */ /* 0x000fe400078e0008 */
[----:B-1----:R-:W-:-:S04]  /*0b10*/  IMAD.WIDE.U32 R10, R0, UR4, RZ ;  /* 0x00000004000a7c25 */ /* 0x002fc8000f8e00ff */
[----:B------:R-:W-:Y:S01]  /*0b20*/  IMAD R3, R0, UR5, RZ ;  /* 0x0000000500037c24 */ /* 0x000fe2000f8e02ff */
[----:B------:R0:W-:Y:S01]  /*0b30*/  STL.64 [R1], R10 ;  /* 0x0000000a01007387 */ /* 0x0001e20000100a00 */
[----:B------:R-:W-:Y:S02]  /*0b40*/  @!P1 IMAD.MOV.U32 R17, RZ, RZ, R9 ;  /* 0x000000ffff119224 */ /* 0x000fe400078e0009 */
[----:B------:R-:W-:Y:S01]  /*0b50*/  IMAD.IADD R0, R11, 0x1, R3 ;  /* 0x000000010b007824 */ /* 0x000fe200078e0203 */
[----:B------:R-:W-:Y:S06]  /*0b60*/  @P0 BRA `(.L_x_9) ;  /* 0x0000000000280947 */ /* 0x000fec0003800000 */
[----:B------:R-:W-:Y:S01]  /*0b70*/  UIMAD.WIDE.U32 UR4, UR40, 0x24924925, URZ ;  /* 0x24924925280478a5 */ /* 0x000fe2000f8e003f */
[----:B------:R-:W-:Y:S01]  /*0b80*/  IADD3 R16, P0, R16, R10, RZ ;  /* 0x0000000a10107210 */ /* 0x000fe20007f1e0ff */
[----:B------:R-:W-:Y:S02]  /*0b90*/  UISETP.GE.U32.AND UP0, UPT, UR40, 0x7, UPT ;  /* 0x000000072800788c */ /* 0x000fe4000bf06070 */
[----:B------:R-:W-:Y:S02]  /*0ba0*/  UIADD3 UR4, -UR5, UR40, URZ ;  /* 0x0000002805047290 */ /* 0x000fe4000fffe13f */
[----:B------:R-:W-:Y:S01]  /*0bb0*/  IMAD.X R17, R0, 0x1, R17, P0 ;  /* 0x0000000100117824 */ /* 0x000fe200000e0611 */
[----:B------:R-:W-:Y:S01]  /*0bc0*/  UMOV UR39, URZ ;  /* 0x0000003f00277c82 */ /* 0x000fe20008000000 */
[----:B------:R-:W-:-:S04]  /*0bd0*/  ULEA.HI UR4, UR4, UR5, URZ, 0x1f ;  /* 0x0000000504047291 */ /* 0x000fc8000f8ff83f */
[----:B------:R-:W-:-:S04]  /*0be0*/  USHF.R.U32.HI UR4, URZ, 0x2, UR4 ;  /* 0x000000023f047899 */ /* 0x000fc80008011604 */
[----:B------:R-:W-:Y:S02]  /*0bf0*/  @UP0 ULOP3.LUT UR39, UR4, 0x1, URZ, 0xc0, !UPT ;  /* 0x0000000104270892 */ /* 0x000fe4000f8ec03f */
[----:B------:R-:W-:-:S12]  /*0c00*/  UIMAD UR38, UR4, -0x7, UR40 ;  /* 0xfffffff9042678a4 */ /* 0x000fd8000f8e0228 */
.L_x_9:
[----:B------:R-:W-:Y:S01]  /*0c10*/  ISETP.GE.U32.AND P0, PT, R16, UR8, PT ;  /* 0x0000000810007c0c */ /* 0x000fe2000bf06070 */
[----:B------:R-:W-:Y:S01]  /*0c20*/  IMAD.MOV.U32 R22, RZ, RZ, -0x1 ;  /* 0xffffffffff167424 */ /* 0x000fe200078e00ff */
[----:B------:R-:W-:Y:S01]  /*0c30*/  PRMT R3, RZ, 0x7610, R3 ;  /* 0x00007610ff037816 */ /* 0x000fe20000000003 */
[----:B------:R-:W-:Y:S01]  /*0c40*/  IMAD.MOV.U32 R18, RZ, RZ, -0x1 ;  /* 0xffffffffff127424 */ /* 0x000fe200078e00ff */
[----:B------:R-:W-:Y:S01]  /*0c50*/  ISETP.GE.U32.AND.EX P0, PT, R17, UR9, PT, P0 ;  /* 0x0000000911007c0c */ /* 0x000fe2000bf06100 */
[----:B------:R-:W-:-:S12]  /*0c60*/  IMAD.MOV.U32 R19, RZ, RZ, -0x1 ;  /* 0xffffffffff137424 */ /* 0x000fd800078e00ff */
[----:B------:R-:W-:Y:S05]  /*0c70*/  @P0 BRA `(.L_x_10) ;  /* 0x0000000400580947 */ /* 0x000fea0003800000 */
[----:B------:R-:W1:Y:S01]  /*0c80*/  LDC.64 R20, c[0x0][0x628] ;  /* 0x00018a00ff147b82 */ /* 0x000e620000000a00 */
[----:B------:R-:W-:Y:S02]  /*0c90*/  IMAD.MOV.U32 R8, RZ, RZ, R16 ;  /* 0x000000ffff087224 */ /* 0x000fe400078e0010 */
[----:B------:R-:W-:-:S05]  /*0ca0*/  IMAD.MOV.U32 R9, RZ, RZ, R17 ;  /* 0x000000ffff097224 */ /* 0x000fca00078e0011 */
[----:B------:R-:W2:Y:S08]  /*0cb0*/  LDC R18, c[0x0][0x630] ;  /* 0x00018c00ff127b82 */ /* 0x000eb00000000800 */
[----:B------:R-:W3:Y:S01]  /*0cc0*/  LDC.64 R24, c[0x0][0x620] ;  /* 0x00018800ff187b82 */ /* 0x000ee20000000a00 */
[----:B-1----:R-:W-:-:S04]  /*0cd0*/  ISETP.NE.U32.AND P0, PT, R20, RZ, PT ;  /* 0x000000ff1400720c */ /* 0x002fc80003f05070 */
[----:B------:R-:W-:-:S13]  /*0ce0*/  ISETP.NE.AND.EX P0, PT, R21, RZ, PT, P0 ;  /* 0x000000ff1500720c */ /* 0x000fda0003f05300 */
[----:B--23--:R-:W-:Y:S05]  /*0cf0*/  @!P0 BRA `(.L_x_11) ;  /* 0x0000000000288947 */ /* 0x00cfea0003800000 */
[----:B------:R-:W1:Y:S02]  /*0d00*/  LDC R3, c[0x0][0x634] ;  /* 0x00018d00ff037b82 */ /* 0x000e640000000800 */
[----:B-1----:R-:W-:-:S05]  /*0d10*/  IADD3 R3, P0, R16, R3, RZ ;  /* 0x0000000310037210 */ /* 0x002fca0007f1e0ff */
[----:B------:R-:W-:-:S04]  /*0d20*/  IMAD.X R19, RZ, RZ, R17, P0 ;  /* 0x000000ffff137224 */ /* 0x000fc800000e0611 */
[----:B------:R-:W-:-:S04]  /*0d30*/  IMAD.WIDE.U32 R8, R19, R20, RZ ;  /* 0x0000001413087225 */ /* 0x000fc800078e00ff */
[----:B0-----:R-:W-:-:S04]  /*0d40*/  IMAD.WIDE.U32 R10, P0, R3, R21, R8 ;  /* 0x00000015030a7225 */ /* 0x001fc80007800008 */
[----:B------:R-:W-:-:S04]  /*0d50*/  IMAD.WIDE.U32 R8, R3, R20, RZ ;  /* 0x0000001403087225 */ /* 0x000fc800078e00ff */
[----:B------:R-:W-:Y:S01]  /*0d60*/  IMAD.X R13, RZ, RZ, RZ, P0 ;  /* 0x000000ffff0d7224 */ /* 0x000fe200000e06ff */
[----:B------:R-:W-:Y:S01]  /*0d70*/  IADD3 RZ, P0, R9, R10, RZ ;  /* 0x0000000a09ff7210 */ /* 0x000fe20007f1e0ff */
[----:B------:R-:W-:-:S04]  /*0d80*/  IMAD.MOV.U32 R12, RZ, RZ, R11 ;  /* 0x000000ffff0c7224 */ /* 0x000fc800078e000b */
[----:B------:R-:W-:-:S08]  /*0d90*/  IMAD.WIDE.U32.X R8, R19, R21, R12, P0 ;  /* 0x0000001513087225 */ /* 0x000fd000000e040c */
.L_x_11:
[-CC-:B------:R-:W-:Y:S01]  /*0da0*/  SHF.R.U64 R30, R8, R18.reuse, R9.reuse ;  /* 0x00000012081e7219 */ /* 0x180fe20000001209 */
[----:B------:R-:W1:Y:S01]  /*0db0*/  LDC R12, c[0x0][0x618] ;  /* 0x00018600ff0c7b82 */ /* 0x000e620000000800 */
[----:B------:R-:W-:Y:S01]  /*0dc0*/  SHF.R.U32.HI R7, RZ, R18, R9 ;  /* 0x00000012ff077219 */ /* 0x000fe20000011609 */
[----:B------:R-:W-:Y:S01]  /*0dd0*/  ULDC UR4, c[0x0][0x150] ;  /* 0x0000540000047ab9 */ /* 0x000fe20000000800 */
[----:B0-----:R-:W-:Y:S02]  /*0de0*/  IADD3 R11, P0, RZ, -R30, RZ ;  /* 0x8000001eff0b7210 */ /* 0x001fe40007f1e0ff */
[----:B------:R-:W-:-:S03]  /*0df0*/  I2FP.F32.U32 R3, R6 ;  /* 0x0000000600037245 */ /* 0x000fc60000201000 */
[----:B------:R-:W0:Y:S01]  /*0e00*/  LDC.64 R26, c[0x0][0x640] ;  /* 0x00019000ff1a7b82 */ /* 0x000e220000000a00 */
[----:B------:R-:W-:Y:S02]  /*0e10*/  IMAD.X R13, RZ, RZ, ~R7, P0 ;  /* 0x000000ffff0d7224 */ /* 0x000fe400000e0e07 */
[----:B------:R-:W-:Y:S01]  /*0e20*/  FMUL R3, R3, UR4 ;  /* 0x0000000403037c20 */ /* 0x000fe20008400000 */
[----:B------:R-:W-:Y:S01]  /*0e30*/  IMAD.WIDE.U32 R8, R11, R24, R16 ;  /* 0x000000180b087225 */ /* 0x000fe200078e0010 */
[----:B------:R-:W-:-:S03]  /*0e40*/  ULDC UR4, c[0x0][0x154] ;  /* 0x0000550000047ab9 */ /* 0x000fc60000000800 */
[----:B------:R-:W-:Y:S01]  /*0e50*/  IMAD R10, R13, R24, RZ ;  /* 0x000000180d0a7224 */ /* 0x000fe200078e02ff */
[----:B------:R-:W2:Y:S01]  /*0e60*/  LDC R7, c[0x0][0x144] ;  /* 0x00005100ff077b82 */ /* 0x000ea20000000800 */
[----:B------:R-:W3:Y:S02]  /*0e70*/  F2I.U32.TRUNC.NTZ R3, R3 ;  /* 0x0000000300037305 */ /* 0x000ee4000020f000 */
[----:B------:R-:W-:-:S04]  /*0e80*/  IMAD R11, R11, R25, R10 ;  /* 0x000000190b0b7224 */ /* 0x000fc800078e020a */
[----:B------:R-:W-:Y:S01]  /*0e90*/  IMAD.IADD R9, R9, 0x1, R11 ;  /* 0x0000000109097824 */ /* 0x000fe200078e020b */
[----:B------:R-:W4:Y:S01]  /*0ea0*/  LDC R18, c[0x0][0x608] ;  /* 0x00018200ff127b82 */ /* 0x000f220000000800 */
[----:B------:R-:W-:-:S03]  /*0eb0*/  IMAD.MOV.U32 R11, RZ, RZ, -0x1 ;  /* 0xffffffffff0b7424 */ /* 0x000fc600078e00ff */
[-C--:B-1----:R-:W-:Y:S02]  /*0ec0*/  SHF.R.U64 R22, R8, R12.reuse, R9 ;  /* 0x0000000c08167219 */ /* 0x082fe40000001209 */
[----:B------:R-:W-:Y:S02]  /*0ed0*/  I2FP.F32.U32 R8, R15 ;  /* 0x0000000f00087245 */ /* 0x000fe40000201000 */
[----:B------:R-:W1:Y:S01]  /*0ee0*/  LDC R24, c[0x0][0x658] ;  /* 0x00019600ff187b82 */ /* 0x000e620000000800 */
[----:B0-----:R-:W-:Y:S01]  /*0ef0*/  ISETP.NE.U32.AND P0, PT, R26, RZ, PT ;  /* 0x000000ff1a00720c */ /* 0x001fe20003f05070 */
[----:B---3--:R-:W-:Y:S01]  /*0f00*/  IMAD.MOV R10, RZ, RZ, -R3 ;  /* 0x000000ffff0a7224 */ /* 0x008fe200078e0a03 */
[----:B------:R-:W-:Y:S01]  /*0f10*/  SHF.R.U32.HI R9, RZ, R12, R9 ;  /* 0x0000000cff097219 */ /* 0x000fe20000011609 */
[----:B------:R-:W-:Y:S01]  /*0f20*/  FMUL R8, R8, UR4 ;  /* 0x0000000408087c20 */ /* 0x000fe20008400000 */
[----:B------:R-:W-:-:S03]  /*0f30*/  ISETP.NE.AND.EX P0, PT, R27, RZ, PT, P0 ;  /* 0x000000ff1b00720c */ /* 0x000fc60003f05300 */
[----:B------:R-:W0:Y:S01]  /*0f40*/  LDC R20, c[0x0][0x148] ;  /* 0x00005200ff147b82 */ /* 0x000e220000000800 */
[----:B--2---:R-:W-:-:S07]  /*0f50*/  IMAD R3, R7, R10, R6 ;  /* 0x0000000a07037224 */ /* 0x004fce00078e0206 */
[----:B------:R-:W2:Y:S01]  /*0f60*/  LDC R21, c[0x0][0x600] ;  /* 0x00018000ff157b82 */ /* 0x000ea20000000800 */
[-CC-:B----4-:R-:W-:Y:S02]  /*0f70*/  SHF.R.U64 R32, R22, R18.reuse, R9.reuse ;  /* 0x0000001216207219 */ /* 0x190fe40000001209 */
[----:B------:R-:W-:Y:S01]  /*0f80*/  SHF.R.U32.HI R7, RZ, R18, R9 ;  /* 0x00000012ff077219 */ /* 0x000fe20000011609 */
[----:B------:R-:W-:Y:S01]  /*0f90*/  IMAD.MOV.U32 R9, RZ, RZ, 0x1 ;  /* 0x00000001ff097424 */ /* 0x000fe200078e00ff */
[----:B------:R3:W4:Y:S03]  /*0fa0*/  F2I.U32.TRUNC.NTZ R18, R8 ;  /* 0x0000000800127305 */ /* 0x000726000020f000 */
[----:B------:R-:W0:Y:S01]  /*0fb0*/  LDC R25, c[0x0][0x648] ;  /* 0x00019200ff197b82 */ /* 0x000e220000000800 */
[-C--:B-1----:R-:W-:Y:S02]  /*0fc0*/  SHF.L.U32 R6, R11, R24.reuse, RZ ;  /* 0x000000180b067219 */ /* 0x082fe400000006ff */
[----:B------:R-:W-:-:S02]  /*0fd0*/  SHF.R.U64 R34, R32, R24, R7 ;  /* 0x0000001820227219 */ /* 0x000fc40000001207 */
[----:B------:R-:W-:Y:S02]  /*0fe0*/  LOP3.LUT R13, RZ, R6, RZ, 0x33, !PT ;  /* 0x00000006ff0d7212 */ /* 0x000fe400078e33ff */
[-C--:B------:R-:W-:Y:S01]  /*0ff0*/  SHF.R.U32.HI R7, RZ, R24.reuse, R7 ;  /* 0x00000018ff077219 */ /* 0x080fe20000011607 */
[----:B------:R-:W1:Y:S01]  /*1000*/  LDC R29, c[0x0][0x638] ;  /* 0x00018e00ff1d7b82 */ /* 0x000e620000000800 */
[----:B------:R-:W-:Y:S01]  /*1010*/  SHF.L.U32 R12, R9, R24, RZ ;  /* 0x00000018090c7219 */ /* 0x000fe200000006ff */
[----:B------:R-:W-:-:S06]  /*1020*/  IMAD.MOV.U32 R6, RZ, RZ, R34 ;  /* 0x000000ffff067224 */ /* 0x000fcc00078e0022 */
[----:B------:R-:W0:Y:S01]  /*1030*/  LDC R28, c[0x0][0x610] ;  /* 0x00018400ff1c7b82 */ /* 0x000e220000000800 */
[----:B---34-:R-:W-:Y:S05]  /*1040*/  @!P0 BRA `(.L_x_12) ;  /* 0x0000000000288947 */ /* 0x018fea0003800000 */
[----:B------:R-:W3:Y:S02]  /*1050*/  LDC R11, c[0x0][0x64c] ;  /* 0x00019300ff0b7b82 */ /* 0x000ee40000000800 */
[----:B---3--:R-:W-:-:S05]  /*1060*/  IADD3 R11, P0, R34, R11, RZ ;  /* 0x0000000b220b7210 */ /* 0x008fca0007f1e0ff */
[----:B------:R-:W-:-:S04]  /*1070*/  IMAD.X R19, RZ, RZ, R7, P0 ;  /* 0x000000ffff137224 */ /* 0x000fc800000e0607 */
[----:B------:R-:W-:-:S04]  /*1080*/  IMAD.WIDE.U32 R6, R19, R26, RZ ;  /* 0x0000001a13067225 */ /* 0x000fc800078e00ff */
[----:B------:R-:W-:-:S04]  /*1090*/  IMAD.WIDE.U32 R8, P0, R11, R27, R6 ;  /* 0x0000001b0b087225 */ /* 0x000fc80007800006 */
[----:B------:R-:W-:-:S04]  /*10a0*/  IMAD.WIDE.U32 R6, R11, R26, RZ ;  /* 0x0000001a0b067225 */ /* 0x000fc800078e00ff */
[----:B------:R-:W-:Y:S01]  /*10b0*/  IMAD.X R11, RZ, RZ, RZ, P0 ;  /* 0x000000ffff0b7224 */ /* 0x000fe200000e06ff */
[----:B------:R-:W-:Y:S01]  /*10c0*/  IADD3 RZ, P0, R7, R8, RZ ;  /* 0x0000000807ff7210 */ /* 0x000fe20007f1e0ff */
[----:B------:R-:W-:-:S04]  /*10d0*/  IMAD.MOV.U32 R10, RZ, RZ, R9 ;  /* 0x000000ffff0a7224 */ /* 0x000fc800078e0009 */
[----:B------:R-:W-:-:S08]  /*10e0*/  IMAD.WIDE.U32.X R6, R19, R27, R10, P0 ;  /* 0x0000001b13067225 */ /* 0x000fd000000e040a */
.L_x_12:
[----:B0-----:R-:W-:Y:S01]  /*10f0*/  SHF.R.U64 R6, R6, R25, R7 ;  /* 0x0000001906067219 */ /* 0x001fe20000001207 */
[----:B--2---:R-:W-:Y:S01]  /*1100*/  VIADD R7, R21, 0xffffffff ;  /* 0xffffffff15077836 */ /* 0x004fe20000000000 */
[----:B------:R-:W-:Y:S01]  /*1110*/  LOP3.LUT R13, R32, R13, RZ, 0xc0, !PT ;  /* 0x0000000d200d7212 */ /* 0x000fe200078ec0ff */
[----:B------:R-:W-:Y:S02]  /*1120*/  IMAD.MOV R18, RZ, RZ, -R18 ;  /* 0x000000ffff127224 */ /* 0x000fe400078e0a12 */
[----:B------:R-:W-:Y:S01]  /*1130*/  IMAD.MOV R8, RZ, RZ, -R6 ;  /* 0x000000ffff087224 */ /* 0x000fe200078e0a06 */
[----:B------:R-:W-:Y:S01]  /*1140*/  LOP3.LUT R7, R22, R7, RZ, 0xc0, !PT ;  /* 0x0000000716077212 */ /* 0x000fe200078ec0ff */
[----:B------:R-:W-:Y:S02]  /*1150*/  IMAD R12, R12, R6, R13 ;  /* 0x000000060c0c7224 */ /* 0x000fe400078e020d */
[----:B------:R-:W-:Y:S02]  /*1160*/  @P1 IMAD R3, R20, R18, R15 ;  /* 0x0000001214031224 */ /* 0x000fe400078e020f */
[----:B-1----:R-:W-:-:S02]  /*1170*/  IMAD R6, R8, R29, R34 ;  /* 0x0000001d08067224 */ /* 0x002fc400078e0222 */
[----:B------:R-:W-:Y:S02]  /*1180*/  IMAD R22, R12, R28, R3 ;  /* 0x0000001c0c167224 */ /* 0x000fe400078e0203 */
[----:B------:R-:W-:Y:S02]  /*1190*/  IMAD R7, R6, R21, R7 ;  /* 0x0000001506077224 */ /* 0x000fe400078e0207 */
[----:B------:R-:W-:Y:S02]  /*11a0*/  IMAD.MOV.U32 R3, RZ, RZ, 0x1 ;  /* 0x00000001ff037424 */ /* 0x000fe400078e00ff */
[----:B------:R-:W-:Y:S01]  /*11b0*/  IMAD.MOV.U32 R19, RZ, RZ, R30 ;  /* 0x000000ffff137224 */ /* 0x000fe200078e001e */
[----:B------:R-:W-:Y:S02]  /*11c0*/  SEL R18, R7, R22, !P1 ;  /* 0x0000001607127207 */ /* 0x000fe40004800000 */
[----:B------:R-:W-:-:S07]  /*11d0*/  SEL R22, R22, R7, !P1 ;  /* 0x0000000716167207 */ /* 0x000fce0004800000 */
.L_x_10:
[----:B------:R-:W-:Y:S05]  /*11e0*/  @!P2 BRA `(.L_x_13) ;  /* 0x00000034005ca947 */ /* 0x000fea0003800000 */
[----:B------:R-:W-:-:S13]  /*11f0*/  ISETP.GT.U32.AND P0, PT, R31, 0x1, PT ;  /* 0x000000011f00780c */ /* 0x000fda0003f04070 */
[----:B------:R-:W-:Y:S05]  /*1200*/  @P0 EXIT ;  /* 0x000000000000094d */ /* 0x000fea0003800000 */
.L_x_14:
[----:B------:R-:W-:-:S08]  /*1210*/  NOP ;  /* 0x0000000000007918 */ /* 0x000fd00000000000 */
[----:B------:R-:W1:Y:S02]  /*1220*/  USETMAXREG.TRY_ALLOC.CTAPOOL UP0, 0xe8 ;  /* 0x000000e8000079c8 */ /* 0x000e640008000600 */
[----:B-1----:R-:W-:-:S13]  /*1230*/  PLOP3.LUT P0, PT, PT, PT, UP0, 0x80, 0x0 ;  /* 0x000000000000781c */ /* 0x002fda0003f0f008 */
[----:B------:R-:W-:Y:S05]  /*1240*/  @!P0 BRA `(.L_x_14) ;  /* 0xfffffffc00f08947 */ /* 0x000fea000383ffff */
[----:B------:R-:W-:-:S13]  /*1250*/  LOP3.LUT P0, RZ, R3, 0xff, RZ, 0xc0, !PT ;  /* 0x000000ff03ff7812 */ /* 0x000fda000780c0ff */
[----:B------:R-:W-:Y:S05]  /*1260*/  @!P0 EXIT ;  /* 0x000000000000894d */ /* 0x000fea0003800000 */
[----:B------:R-:W2:Y:S01]  /*1270*/  LDL.64 R8, [R1] ;  /* 0x0000000001087983 */ /* 0x000ea20000100a00 */
[----:B------:R-:W-:Y:S01]  /*1280*/  SHF.R.S32.HI R4, RZ, 0x1f, R5 ;  /* 0x0000001fff047819 */ /* 0x000fe20000011405 */
[----:B------:R-:W1:Y:S01]  /*1290*/  S2UR UR4, SR_CgaCtaId ;  /* 0x00000000000479c3 */ /* 0x000e620000008800 */
[----:B------:R-:W-:Y:S01]  /*12a0*/  UMOV UR41, 0x400 ;  /* 0x0000040000297882 */ /* 0x000fe20000000000 */
[----:B------:R-:W-:Y:S01]  /*12b0*/  UISETP.LT.AND UP0, UPT, UR40, 0x1, UPT ;  /* 0x000000012800788c */ /* 0x000fe2000bf01270 */
[CC--:B------:R-:W-:Y:S01]  /*12c0*/  LEA.HI R3, R4.reuse, R5.reuse, RZ, 0x2 ;  /* 0x0000000504037211 */ /* 0x0c0fe200078f10ff */
[----:B------:R-:W-:Y:S01]  /*12d0*/  UIADD3 UR5, UR43, -0x1, URZ ;  /* 0xffffffff2b057890 */ /* 0x000fe2000fffe03f */
[----:B------:R-:W-:Y:S01]  /*12e0*/  LEA.HI R4, R4, R5, RZ, 0x5 ;  /* 0x0000000504047211 */ /* 0x000fe200078f28ff */
[----:B------:R-:W-:Y:S01]  /*12f0*/  USEL UR42, UR40, 0x1, UP0 ;  /* 0x00000001282a7887 */ /* 0x000fe20008000000 */
[--C-:B------:R-:W-:Y:S01]  /*1300*/  SHF.R.S32.HI R58, RZ, 0x2, R3.reuse ;  /* 0x00000002ff3a7819 */ /* 0x100fe20000011403 */
[----:B------:R-:W3:Y:S01]  /*1310*/  LDC R64, c[0x0][0x658] ;  /* 0x00019600ff407b82 */ /* 0x000ee20000000800 */
[----:B------:R-:W-:Y:S01]  /*1320*/  SHF.R.S32.HI R7, RZ, 0x1f, R3 ;  /* 0x0000001fff077819 */ /* 0x000fe20000011403 */
[----:B------:R-:W-:Y:S01]  /*1330*/  UISETP.NE.AND UP0, UPT, UR5, URZ, UPT ;  /* 0x0000003f0500728c */ /* 0x000fe2000bf05270 */
[----:B------:R-:W-:Y:S01]  /*1340*/  LOP3.LUT R6, R3, 0xfffffffc, RZ, 0xc0, !PT ;  /* 0xfffffffc03067812 */ /* 0x000fe200078ec0ff */
[----:B------:R-:W-:Y:S01]  /*1350*/  ULDC UR8, c[0x0][0x284] ;  /* 0x0000a10000087ab9 */ /* 0x000fe20000000800 */
[----:B------:R-:W-:Y:S01]  /*1360*/  LEA.HI R7, R7, R58, RZ, 0x3 ;  /* 0x0000003a07077211 */ /* 0x000fe200078f18ff */
[----:B------:R-:W-:Y:S01]  /*1370*/  USEL UR7, URZ, 0x1, UP0 ;  /* 0x000000013f077887 */ /* 0x000fe20008000000 */
[----:B------:R-:W-:Y:S01]  /*1380*/  SHF.R.S32.HI R3, RZ, 0x5, R4 ;  /* 0x00000005ff037819 */ /* 0x000fe20000011404 */
[----:B------:R-:W4:Y:S01]  /*1390*/  LDC.64 R62, c[0x0][0x5c8] ;  /* 0x00017200ff3e7b82 */ /* 0x000f220000000a00 */
[----:B------:R-:W-:Y:S01]  /*13a0*/  LOP3.LUT R7, R7, 0xfffffff8, RZ, 0xc0, !PT ;  /* 0xfffffff807077812 */ /* 0x000fe200078ec0ff */
[----:B------:R-:W-:Y:S01]  /*13b0*/  IMAD.IADD R6, R5, 0x1, -R6 ;  /* 0x0000000105067824 */ /* 0x000fe200078e0a06 */
[----:B------:R-:W-:Y:S01]  /*13c0*/  LOP3.LUT R74, R23, 0x1, RZ, 0xfc, !PT ;  /* 0x00000001174a7812 */ /* 0x000fe200078efcff */
[----:B------:R-:W-:Y:S01]  /*13d0*/  IMAD.MOV.U32 R5, RZ, RZ, 0x1 ;  /* 0x00000001ff057424 */ /* 0x000fe200078e00ff */
[----:B------:R-:W-:Y:S01]  /*13e0*/  USHF.L.U32 UR47, UR40, 0x1, URZ ;  /* 0x00000001282f7899 */ /* 0x000fe2000800063f */
[----:B------:R-:W-:Y:S01]  /*13f0*/  IMAD.IADD R58, R58, 0x1, -R7 ;  /* 0x000000013a3a7824 */ /* 0x000fe200078e0a07 */
[----:B------:R-:W-:Y:S01]  /*1400*/  UIADD3 UR42, -UR42, UR40, URZ ;  /* 0x000000282a2a7290 */ /* 0x000fe2000fffe13f */
[----:B------:R-:W0:Y:S01]  /*1410*/  LDC R65, c[0x0][0x288] ;  /* 0x0000a200ff417b82 */ /* 0x000e220000000800 */
[----:B-1----:R-:W-:Y:S01]  /*1420*/  ULEA UR41, UR4, UR41, 0x18 ;  /* 0x0000002904297291 */ /* 0x002fe2000f8ec03f */
[C-C-:B------:R-:W-:Y:S01]  /*1430*/  IMAD R69, R3.reuse, -0x10, -R58.reuse ;  /* 0xfffffff003457824 */ /* 0x140fe200078e0a3a */
[--C-:B------:R-:W-:Y:S01]  /*1440*/  SHF.R.S32.HI R59, RZ, 0x1f, R58.reuse ;  /* 0x0000001fff3b7819 */ /* 0x100fe2000001143a */
[----:B------:R-:W-:Y:S01]  /*1450*/  USHF.L.U32 UR4, UR5, 0x3, URZ ;  /* 0x0000000305047899 */ /* 0x000fe2000800063f */
[----:B------:R-:W-:Y:S01]  /*1460*/  IMAD.SHL.U32 R60, R6, 0x2, RZ ;  /* 0x00000002063c7824 */ /* 0x000fe200078e00ff */
[----:B------:R-:W-:Y:S01]  /*1470*/  UIADD3 UR5, UR41, 0x180, URZ ;  /* 0x0000018029057890 */ /* 0x000fe2000fffe03f */
[----:B------:R-:W-:Y:S01]  /*1480*/  IMAD.U32 R75, RZ, RZ, UR7 ;  /* 0x00000007ff4b7e24 */ /* 0x000fe2000f8e00ff */
[----:B------:R-:W1:Y:S01]  /*1490*/  LDC R67, c[0x0][0x600] ;  /* 0x00018000ff437b82 */ /* 0x000e620000000800 */
[----:B------:R-:W-:Y:S01]  /*14a0*/  IMAD.WIDE R58, R3, 0x10, R58 ;  /* 0x00000010033a7825 */ /* 0x000fe200078e023a */
[----:B------:R-:W-:Y:S01]  /*14b0*/  UIADD3 UR6, UR41, 0x1c180, URZ ;  /* 0x0001c18029067890 */ /* 0x000fe2000fffe03f */
[----:B------:R-:W-:Y:S01]  /*14c0*/  SHF.R.S32.HI R61, RZ, 0x1f, R60 ;  /* 0x0000001fff3d7819 */ /* 0x000fe2000001143c */
[----:B------:R-:W-:Y:S01]  /*14d0*/  USHF.R.U32.HI UR5, URZ, 0x4, UR5 ;  /* 0x000000043f057899 */ /* 0x000fe20008011605 */
[----:B------:R-:W-:Y:S01]  /*14e0*/  IMAD.MOV.U32 R3, RZ, RZ, -0x1 ;  /* 0xffffffffff037424 */ /* 0x000fe200078e00ff */
[----:B------:R-:W-:Y:S01]  /*14f0*/  USHF.R.U32.HI UR6, URZ, 0x4, UR6 ;  /* 0x000000043f067899 */ /* 0x000fe20008011606 */
[----:B------:R-:W-:Y:S01]  /*1500*/  VIADD R69, R69, UR8 ;  /* 0x0000000845457c36 */ /* 0x000fe20008000000 */
[----:B------:R-:W-:Y:S01]  /*1510*/  UIADD3 UR48, UR41, 0x80, URZ ;  /* 0x0000008029307890 */ /* 0x000fe2000fffe03f */
[C---:B----4-:R-:W-:Y:S01]  /*1520*/  SHF.L.U64.HI R63, R62.reuse, 0x3, R63 ;  /* 0x000000033e3f7819 */ /* 0x050fe2000001023f */
[----:B------:R-:W-:Y:S01]  /*1530*/  ULOP3.LUT UR4, UR4, 0x8, URZ, 0xc0, !UPT ;  /* 0x0000000804047892 */ /* 0x000fe2000f8ec03f */
[-C--:B---3--:R-:W-:Y:S01]  /*1540*/  SHF.L.U32 R3, R3, R64.reuse, RZ ;  /* 0x0000004003037219 */ /* 0x088fe200000006ff */
[----:B------:R-:W-:Y:S01]  /*1550*/  ULOP3.LUT UR5, UR5, 0x3fff, URZ, 0xc0, !UPT ;  /* 0x00003fff05057892 */ /* 0x000fe2000f8ec03f */
[----:B------:R-:W-:Y:S01]  /*1560*/  SHF.L.U32 R64, R5, R64, RZ ;  /* 0x0000004005407219 */ /* 0x000fe200000006ff */
[----:B------:R-:W-:Y:S01]  /*1570*/  ULOP3.LUT UR6, UR6, 0x3fff, URZ, 0xc0, !UPT ;  /* 0x00003fff06067892 */ /* 0x000fe2000f8ec03f */
[----:B------:R-:W-:Y:S01]  /*1580*/  IMAD.SHL.U32 R62, R62, 0x8, RZ ;  /* 0x000000083e3e7824 */ /* 0x000fe200078e00ff */
[----:B------:R-:W-:Y:S01]  /*1590*/  LOP3.LUT R68, RZ, R3, RZ, 0x33, !PT ;  /* 0x00000003ff447212 */ /* 0x000fe200078e33ff */
[----:B0-----:R-:W-:Y:S01]  /*15a0*/  IMAD R65, R6, -0x2, R65 ;  /* 0xfffffffe06417824 */ /* 0x001fe200078e0241 */
[----:B------:R-:W-:-:S02]  /*15b0*/  ULEA UR43, UR43, UR48, 0x3 ;  /* 0x000000302b2b7291 */ /* 0x000fc4000f8e183f */
[----:B------:R-:W-:Y:S02]  /*15c0*/  ULOP3.LUT UR49, UR4, 0x8, URZ, 0x3c, !UPT ;  /* 0x0000000804317892 */ /* 0x000fe4000f8e3c3f */
[----:B------:R-:W-:Y:S01]  /*15d0*/  ULOP3.LUT UR44, UR4, 0x18, URZ, 0x3c, !UPT ;  /* 0x00000018042c7892 */ /* 0x000fe2000f8e3c3f */
[----:B-1----:R-:W-:Y:S01]  /*15e0*/  VIADD R67, R67, 0xffffffff ;  /* 0xffffffff43437836 */ /* 0x002fe20000000000 */
[----:B------:R-:W-:Y:S02]  /*15f0*/  ULOP3.LUT UR45, UR5, 0x10000, URZ, 0xfc, !UPT ;  /* 0x00010000052d7892 */ /* 0x000fe4000f8efc3f */
[----:B------:R-:W-:Y:S01]  /*1600*/  ULOP3.LUT UR46, UR6, 0x10000, URZ, 0xfc, !UPT ;  /* 0x00010000062e7892 */ /* 0x000fe2000f8efc3f */
[----:B--2---:R-:W-:-:S11]  /*1610*/  SHF.L.U64.HI R66, R8, 0x1, R0 ;  /* 0x0000000108427819 */ /* 0x004fd60000010200 */
.L_x_98:
[----:B------:R-:W-:-:S04]  /*1620*/  SHF.L.U32 R0, R75, 0x1f, RZ ;  /* 0x0000001f4b007819 */ /* 0x000fc800000006ff */
[----:B------:R-:W0:Y:S02]  /*1630*/  SYNCS.PHASECHK.TRANS64.TRYWAIT P0, [UR43+-0x8], R0 ;  /* 0xfffff800ff0075a7 */ /* 0x000e24000800016b */
[----:B01-34-:R-:W-:Y:S05]  /*1640*/  @!P0 BRA `(.L_x_15) ;  /* 0x0000004000c88947 */ /* 0x01bfea0003800000 */
.L_x_123:
[----:B------:R-:W-:Y:S02]  /*1650*/  ULDC UR4, c[0x0][0x28c] ;  /* 0x0000a30000047ab9 */ /* 0x000fe40000000800 */
[----:B------:R-:W-:-:S13]  /*1660*/  ISETP.LT.AND P0, PT, RZ, UR4, PT ;  /* 0x00000004ff007c0c */ /* 0x000fda000bf01270 */
[----:B------:R-:W-:Y:S05]  /*1670*/  @P0 BRA `(.L_x_16) ;  /* 0x0000000000400947 */ /* 0x000fea0003800000 */
[----:B0-----:R-:W-:Y:S01]  /*1680*/  MOV R0, 0x0 ;  /* 0x0000000000007802 */ /* 0x001fe20000000f00 */
[----:B------:R-:W-:Y:S01]  /*1690*/  ULDC.64 UR4, c[0x4][0x68] ;  /* 0x01001a0000047ab9 */ /* 0x000fe20000000a00 */
[----:B------:R-:W-:Y:S01]  /*16a0*/  ULDC.64 UR6, c[0x4][0x8] ;  /* 0x0100020000067ab9 */ /* 0x000fe20000000a00 */
[----:B------:R-:W-:Y:S01]  /*16b0*/  IMAD.U32 R4, RZ, RZ, UR4 ;  /* 0x00000004ff047e24 */ /* 0x000fe2000f8e00ff */
[----:B------:R0:W1:Y:S01]  /*16c0*/  LDC.64 R14, c[0x4][R0] ;  /* 0x01000000000e7b82 */ /* 0x0000620000000a00 */
[----:B------:R-:W-:Y:S01]  /*16d0*/  IMAD.U32 R5, RZ, RZ, UR5 ;  /* 0x00000005ff057e24 */ /* 0x000fe2000f8e00ff */
[----:B------:R-:W-:Y:S01]  /*16e0*/  ULDC.64 UR4, c[0x4][0x70] ;  /* 0x01001c0000047ab9 */ /* 0x000fe20000000a00 */
[----:B------:R-:W-:Y:S02]  /*16f0*/  IMAD.U32 R10, RZ, RZ, UR6 ;  /* 0x00000006ff0a7e24 */ /* 0x000fe4000f8e00ff */
[----:B------:R-:W-:Y:S02]  /*1700*/  IMAD.U32 R6, RZ, RZ, UR4 ;  /* 0x00000004ff067e24 */ /* 0x000fe4000f8e00ff */
[----:B------:R-:W-:-:S02]  /*1710*/  IMAD.U32 R7, RZ, RZ, UR5 ;  /* 0x00000005ff077e24 */ /* 0x000fc4000f8e00ff */
[----:B------:R-:W-:Y:S02]  /*1720*/  IMAD.U32 R11, RZ, RZ, UR7 ;  /* 0x00000007ff0b7e24 */ /* 0x000fe4000f8e00ff */
[----:B------:R-:W-:Y:S02]  /*1730*/  IMAD.MOV.U32 R8, RZ, RZ, 0x1e1 ;  /* 0x000001e1ff087424 */ /* 0x000fe400078e00ff */
[----:B------:R-:W-:Y:S02]  /*1740*/  IMAD.MOV.U32 R12, RZ, RZ, 0x1 ;  /* 0x00000001ff0c7424 */ /* 0x000fe400078e00ff */
[----:B0-----:R-:W-:-:S07]  /*1750*/  IMAD.MOV.U32 R13, RZ, RZ, RZ ;  /* 0x000000ffff0d7224 */ /* 0x001fce00078e00ff */
[----:B------:R-:W-:-:S07]  /*1760*/  LEPC R20, `(.L_x_16) ;  /* 0x000000001014794e */ /* 0x000fce0000000000 */
[----:B-1---5:R-:W-:Y:S05]  /*1770*/  CALL.ABS.NOINC R14 ;  /* 0x000000000e007343 */ /* 0x022fea0003c00000 */
.L_x_16:
[----:B------:R-:W-:-:S13]  /*1780*/  ISETP.NE.AND P0, PT, R74, 0x3, PT ;  /* 0x000000034a00780c */ /* 0x000fda0003f05270 */
[----:B------:R-:W-:Y:S05]  /*1790*/  @!P0 BRA `(.L_x_17) ;  /* 0x0000000000048947 */ /* 0x000fea0003800000 */
[----:B------:R-:W-:Y:S01]  /*17a0*/  BPT.TRAP 0x1 ;  /* 0x000000040000795c */ /* 0x000fe20000300000 */
.L_x_17:
[----:B0-----:R-:W-:Y:S02]  /*17b0*/  IMAD.U32 R3, RZ, RZ, UR38 ;  /* 0x00000026ff037e24 */ /* 0x001fe4000f8e00ff */
[----:B------:R-:W-:-:S03]  /*17c0*/  IMAD.U32 R0, RZ, RZ, UR39 ;  /* 0x00000027ff007e24 */ /* 0x000fc6000f8e00ff */
[----:B------:R-:W-:Y:S02]  /*17d0*/  LEA R3, R3, UR41, 0x3 ;  /* 0x0000002903037c11 */ /* 0x000fe4000f8e18ff */
[----:B------:R-:W-:-:S04]  /*17e0*/  SHF.L.U32 R0, R0, 0x1f, RZ ;  /* 0x0000001f00007819 */ /* 0x000fc800000006ff */
[----:B------:R0:W1:Y:S01]  /*17f0*/  SYNCS.PHASECHK.TRANS64.TRYWAIT P1, [R3+URZ], R0 ;  /* 0x00000000030075a7 */ /* 0x000062000802017f */
[----:B------:R-:W-:Y:S05]  /*1800*/  @!P0 BRA `(.L_x_18) ;  /* 0x0000000000048947 */ /* 0x000fea0003800000 */
[----:B------:R-:W-:Y:S01]  /*1810*/  BPT.TRAP 0x1 ;  /* 0x000000040000795c */ /* 0x000fe20000300000 */
.L_x_18:
[----:B-1----:R-:W-:Y:S05]  /*1820*/  @P1 BRA `(.L_x_19) ;  /* 0x0000000000081947 */ /* 0x002fea0003800000 */
[----:B------:R-:W1:Y:S02]  /*1830*/  SYNCS.PHASECHK.TRANS64.TRYWAIT P1, [R3+URZ], R0 ;  /* 0x00000000030075a7 */ /* 0x000e64000802017f */
[----:B-1----:R-:W-:Y:S05]  /*1840*/  @!P1 BRA `(.L_x_20) ;  /* 0x0000004000609947 */ /* 0x002fea0003800000 */
.L_x_19:
[----:B------:R-:W-:Y:S05]  /*1850*/  WARPSYNC.ALL ;  /* 0x0000000000007948 */ /* 0x000fea0003800000 */
[----:B------:R-:W-:Y:S01]  /*1860*/  ULEA UR8, UR38, UR45, 0xa ;  /* 0x0000002d26087291 */ /* 0x000fe2000f8e503f */
[----:B------:R-:W-:Y:S01]  /*1870*/  WARPGROUP.ARRIVE ;  /* 0x00000000000079c5 */ /* 0x000fe20000000000 */
[----:B------:R-:W-:Y:S01]  /*1880*/  ULEA UR9, UR38, UR46, 0xa ;  /* 0x0000002e26097291 */ /* 0x000fe2000f8e503f */
[----:B01----:R-:W-:Y:S01]  /*1890*/  IMAD.U32 R0, RZ, RZ, UR42 ;  /* 0x0000002aff007e24 */ /* 0x003fe2000f8e00ff */
[----:B------:R-:W-:Y:S01]  /*18a0*/  UMOV UR5, 0x40000040 ;  /* 0x4000004000057882 */ /* 0x000fe20000000000 */
[----:B------:R-:W-:-:S02]  /*18b0*/  UMOV UR7, 0x40000040 ;  /* 0x4000004000077882 */ /* 0x000fc40000000000 */
[----:B------:R-:W-:Y:S01]  /*18c0*/  UMOV UR4, UR8 ;  /* 0x0000000800047c82 */ /* 0x000fe20008000000 */
[----:B------:R-:W-:Y:S01]  /*18d0*/  ISETP.GE.AND P1, PT, R0, 0x1, PT ;  /* 0x000000010000780c */ /* 0x000fe20003f26270 */
[----:B------:R-:W-:Y:S02]  /*18e0*/  UMOV UR6, UR9 ;  /* 0x0000000900067c82 */ /* 0x000fe40008000000 */
[----:B------:R-:W-:Y:S01]  /*18f0*/  HGMMA.64x64x8.F32.TF32 R24, gdesc[UR4], RZ, !UPT, gsb0 ;  /* 0x04e00000041879f0 */ /* 0x000fe2000c0028ff */
[----:B------:R-:W-:Y:S02]  /*1900*/  UIADD3 UR4, UR8, 0x2, URZ ;  /* 0x0000000208047890 */ /* 0x000fe4000fffe03f */
[----:B------:R-:W-:Y:S01]  /*1910*/  UIADD3 UR6, UR9, 0x2, URZ ;  /* 0x0000000209067890 */ /* 0x000fe2000fffe03f */
[----:B------:R-:W-:Y:S01]  /*1920*/  UMOV UR5, 0x40000040 ;  /* 0x4000004000057882 */ /* 0x000fe20000000000 */
[----:B------:R-:W-:Y:S01]  /*1930*/  UMOV UR7, 0x40000040 ;  /* 0x4000004000077882 */ /* 0x000fe20000000000 */
[----:B------:R-:W-:-:S02]  /*1940*/  WARPGROUP.DEPBAR.LE gsb0, 0x0 ;  /* 0x00008000000079c5 */ /* 0x000fc40000010000 */
[----:B------:R-:W-:-:S06]  /*1950*/  WARPGROUP.ARRIVE ;  /* 0x00000000000079c5 */ /* 0x000fcc0000000000 */
[----:B------:R-:W-:Y:S01]  /*1960*/  HGMMA.64x64x8.F32.TF32 R24, gdesc[UR4], R24, gsb0 ;  /* 0x04e00000041879f0 */ /* 0x000fe20008002818 */
[----:B------:R-:W-:Y:S02]  /*1970*/  UIADD3 UR4, UR8, 0x4, URZ ;  /* 0x0000000408047890 */ /* 0x000fe4000fffe03f */
[----:B------:R-:W-:Y:S01]  /*1980*/  UIADD3 UR6, UR9, 0x4, URZ ;  /* 0x0000000409067890 */ /* 0x000fe2000fffe03f */
[----:B------:R-:W-:Y:S01]  /*1990*/  UMOV UR5, 0x40000040 ;  /* 0x4000004000057882 */ /* 0x000fe20000000000 */
[----:B------:R-:W-:Y:S01]  /*19a0*/  UMOV UR7, 0x40000040 ;  /* 0x4000004000077882 */ /* 0x000fe20000000000 */
[----:B------:R-:W-:Y:S02]  /*19b0*/  WARPGROUP.DEPBAR.LE gsb0, 0x0 ;  /* 0x00008000000079c5 */ /* 0x000fe40000010000 */
        /* <DEDUP_REMOVED lines=36> */
[----:B------:R-:W-:Y:S03]  /*1c00*/  HGMMA.64x64x8.F32.TF32 R24, gdesc[UR4], R24, gsb0 ;  /* 0x04e00000041879f0 */ /* 0x000fe60008002818 */
[----:B------:R-:W-:Y:S02]  /*1c10*/  WARPGROUP.DEPBAR.LE gsb0, 0x0 ;  /* 0x00008000000079c5 */ /* 0x000fe40000010000 */
[----:B------:R-:W-:Y:S05]  /*1c20*/  @!P1 BRA `(.L_x_21) ;  /* 0x0000000400809947 */ /* 0x000fea0003800000 */
[----:B------:R-:W-:Y:S01]  /*1c30*/  UIADD3 UR8, UR38, 0x1, URZ ;  /* 0x0000000126087890 */ /* 0x000fe2000fffe03f */
[----:B------:R-:W-:Y:S01]  /*1c40*/  IMAD.U32 R0, RZ, RZ, UR42 ;  /* 0x0000002aff007e24 */ /* 0x000fe2000f8e00ff */
[----:B------:R-:W-:Y:S02]  /*1c50*/  UMOV UR9, UR38 ;  /* 0x0000002600097c82 */ /* 0x000fe40008000000 */
[----:B------:R-:W-:-:S04]  /*1c60*/  UISETP.NE.AND UP0, UPT, UR8, 0x7, UPT ;  /* 0x000000070800788c */ /* 0x000fc8000bf05270 */
[----:B------:R-:W-:Y:S02]  /*1c70*/  USEL UR4, URZ, 0x1, UP0 ;  /* 0x000000013f047887 */ /* 0x000fe40008000000 */
[----:B------:R-:W-:Y:S02]  /*1c80*/  USEL UR8, UR8, URZ, UP0 ;  /* 0x0000003f08087287 */ /* 0x000fe40008000000 */
[----:B------:R-:W-:-:S06]  /*1c90*/  ULOP3.LUT UR4, UR39, UR4, URZ, 0x3c, !UPT ;  /* 0x0000000427047292 */ /* 0x000fcc000f8e3c3f */
[----:B------:R-:W-:-:S07]  /*1ca0*/  IMAD.U32 R5, RZ, RZ, UR4 ;  /* 0x00000004ff057e24 */ /* 0x000fce000f8e00ff */
.L_x_28:
[----:B01----:R-:W-:Y:S05]  /*1cb0*/  @!P0 BRA `(.L_x_22) ;  /* 0x0000000000048947 */ /* 0x003fea0003800000 */
[----:B------:R-:W-:Y:S01]  /*1cc0*/  BPT.TRAP 0x1 ;  /* 0x000000040000795c */ /* 0x000fe20000300000 */
.L_x_22:
[----:B------:R-:W-:Y:S01]  /*1cd0*/  ULEA UR4, UR8, UR41, 0x3 ;  /* 0x0000002908047291 */ /* 0x000fe2000f8e183f */
[----:B------:R-:W-:-:S08]  /*1ce0*/  SHF.L.U32 R3, R5, 0x1f, RZ ;  /* 0x0000001f05037819 */ /* 0x000fd000000006ff */
[----:B------:R0:W1:Y:S01]  /*1cf0*/  SYNCS.PHASECHK.TRANS64.TRYWAIT P1, [UR4], R3 ;  /* 0x00000003ff0075a7 */ /* 0x0000620008020144 */
[----:B------:R-:W-:Y:S05]  /*1d00*/  @!P0 BRA `(.L_x_23) ;  /* 0x0000000000048947 */ /* 0x000fea0003800000 */
[----:B------:R-:W-:Y:S01]  /*1d10*/  BPT.TRAP 0x1 ;  /* 0x000000040000795c */ /* 0x000fe20000300000 */
.L_x_23:
[----:B-1----:R-:W-:Y:S05]  /*1d20*/  @P1 BRA `(.L_x_24) ;  /* 0x0000000000081947 */ /* 0x002fea0003800000 */
[----:B------:R-:W1:Y:S02]  /*1d30*/  SYNCS.PHASECHK.TRANS64.TRYWAIT P1, [UR4], R3 ;  /* 0x00000003ff0075a7 */ /* 0x000e640008020144 */
[----:B-1----:R-:W-:Y:S05]  /*1d40*/  @!P1 BRA `(.L_x_25) ;  /* 0x0000003c00349947 */ /* 0x002fea0003800000 */
.L_x_24:
[----:B------:R-:W-:Y:S01]  /*1d50*/  ULEA UR11, UR8, UR45, 0xa ;  /* 0x0000002d080b7291 */ /* 0x000fe2000f8e503f */
[----:B------:R-:W-:Y:S01]  /*1d60*/  WARPGROUP.ARRIVE ;  /* 0x00000000000079c5 */ /* 0x000fe20000000000 */
[----:B------:R-:W-:Y:S01]  /*1d70*/  ULEA UR10, UR8, UR46, 0xa ;  /* 0x0000002e080a7291 */ /* 0x000fe2000f8e503f */
[----:B------:R-:W-:Y:S01]  /*1d80*/  UMOV UR5, 0x40000040 ;  /* 0x4000004000057882 */ /* 0x000fe20000000000 */
[----:B------:R-:W-:-:S03]  /*1d90*/  UMOV UR7, 0x40000040 ;  /* 0x4000004000077882 */ /* 0x000fc60000000000 */
[----:B------:R-:W-:Y:S02]  /*1da0*/  UMOV UR4, UR11 ;  /* 0x0000000b00047c82 */ /* 0x000fe40008000000 */
[----:B------:R-:W-:Y:S02]  /*1db0*/  UMOV UR6, UR10 ;  /* 0x0000000a00067c82 */ /* 0x000fe40008000000 */
[----:B------:R-:W-:Y:S01]  /*1dc0*/  HGMMA.64x64x8.F32.TF32 R24, gdesc[UR4], R24, gsb0 ;  /* 0x04e00000041879f0 */ /* 0x000fe20008002818 */
        /* <DEDUP_REMOVED lines=51> */
[----:B------:R-:W-:Y:S01]  /*2100*/  BPT.TRAP 0x1 ;  /* 0x000000040000795c */ /* 0x000fe20000300000 */
.L_x_26:
[----:B------:R-:W-:Y:S01]  /*2110*/  ULEA UR4, UR9, UR41, 0x3 ;  /* 0x0000002909047291 */ /* 0x000fe2000f8e183f */
[----:B------:R-:W-:-:S03]  /*2120*/  ISETP.GT.U32.AND P1, PT, R23, 0x1, PT ;  /* 0x000000011700780c */ /* 0x000fc60003f24070 */
[----:B------:R-:W-:-:S04]  /*2130*/  UIADD3 UR4, UR4, 0x38, URZ ;  /* 0x0000003804047890 */ /* 0x000fc8000fffe03f */
[----:B------:R-:W-:-:S09]  /*2140*/  UPRMT UR4, URZ, 0x654, UR4 ;  /* 0x000006543f047896 */ /* 0x000fd20008000004 */
[----:B------:R-:W-:Y:S01]  /*2150*/  SYNCS.ARRIVE.TRANS64.RED.A1T0 RZ, [UR4], RZ ;  /* 0x000000ffffff79a7 */ /* 0x000fe20008100404 */
[----:B------:R-:W-:Y:S05]  /*2160*/  @P1 BRA `(.L_x_27) ;  /* 0x0000000000041947 */ /* 0x000fea0003800000 */
[----:B------:R-:W-:Y:S01]  /*2170*/  BPT.TRAP 0x1 ;  /* 0x000000040000795c */ /* 0x000fe20000300000 */
.L_x_27:
[----:B------:R-:W-:Y:S01]  /*2180*/  UIADD3 UR8, UR8, 0x1, URZ ;  /* 0x0000000108087890 */ /* 0x000fe2000fffe03f */
[C---:B------:R-:W-:Y:S01]  /*2190*/  ISETP.GT.AND P1, PT, R0.reuse, 0x1, PT ;  /* 0x000000010000780c */ /* 0x040fe20003f24270 */
[----:B------:R-:W-:Y:S01]  /*21a0*/  UIADD3 UR9, UR9, 0x1, URZ ;  /* 0x0000000109097890 */ /* 0x000fe2000fffe03f */
[----:B------:R-:W-:Y:S01]  /*21b0*/  VIADD R0, R0, 0xffffffff ;  /* 0xffffffff00007836 */ /* 0x000fe20000000000 */
[----:B------:R-:W-:Y:S02]  /*21c0*/  UISETP.NE.AND UP0, UPT, UR8, 0x7, UPT ;  /* 0x000000070800788c */ /* 0x000fe4000bf05270 */
[----:B------:R-:W-:Y:S02]  /*21d0*/  UISETP.NE.AND UP1, UPT, UR9, 0x7, UPT ;  /* 0x000000070900788c */ /* 0x000fe4000bf25270 */
[----:B------:R-:W-:Y:S02]  /*21e0*/  USEL UR4, URZ, 0x1, UP0 ;  /* 0x000000013f047887 */ /* 0x000fe40008000000 */
[----:B------:R-:W-:-:S02]  /*21f0*/  USEL UR8, UR8, URZ, UP0 ;  /* 0x0000003f08087287 */ /* 0x000fc40008000000 */
[----:B------:R-:W-:Y:S02]  /*2200*/  USEL UR9, UR9, URZ, UP1 ;  /* 0x0000003f09097287 */ /* 0x000fe40008800000 */
[----:B------:R-:W-:Y:S01]  /*2210*/  LOP3.LUT R5, R5, UR4, RZ, 0x3c, !PT ;  /* 0x0000000405057c12 */ /* 0x000fe2000f8e3cff */
[----:B------:R-:W-:Y:S09]  /*2220*/  @P1 BRA `(.L_x_28) ;  /* 0xfffffff800a01947 */ /* 0x000ff2000383ffff */
.L_x_21:
[----:B------:R-:W2:Y:S01]  /*2230*/  LDC R0, c[0x0][0x28c] ;  /* 0x0000a300ff007b82 */ /* 0x000ea20000000800 */
[----:B01----:R-:W-:-:S04]  /*2240*/  IMAD.U32 R3, RZ, RZ, UR49 ;  /* 0x00000031ff037e24 */ /* 0x003fc8000f8e00ff */
[----:B------:R0:W-:Y:S01]  /*2250*/  SYNCS.ARRIVE.TRANS64.A1T0 RZ, [R3+UR48], RZ ;  /* 0x000000ff03ff79a7 */ /* 0x0001e20008100030 */
[----:B--2---:R-:W-:-:S13]  /*2260*/  ISETP.GE.AND P1, PT, R0, 0x1, PT ;  /* 0x000000010000780c */ /* 0x004fda0003f26270 */
[----:B0-----:R-:W-:Y:S05]  /*2270*/  @!P1 BRA `(.L_x_29) ;  /* 0x00000000003c9947 */ /* 0x001fea0003800000 */
[----:B------:R-:W-:Y:S05]  /*2280*/  @!P0 BRA `(.L_x_30) ;  /* 0x0000000000048947 */ /* 0x000fea0003800000 */
[----:B------:R-:W-:Y:S01]  /*2290*/  BPT.TRAP 0x1 ;  /* 0x000000040000795c */ /* 0x000fe20000300000 */
.L_x_30:
[----:B------:R-:W-:Y:S01]  /*22a0*/  UIADD3 UR6, UR38, UR42, URZ ;  /* 0x0000002a26067290 */ /* 0x000fe2000fffe03f */
[----:B------:R-:W-:-:S03]  /*22b0*/  ISETP.GT.U32.AND P0, PT, R23, 0x1, PT ;  /* 0x000000011700780c */ /* 0x000fc60003f04070 */
[----:B------:R-:W-:-:S04]  /*22c0*/  UIMAD.WIDE.U32 UR4, UR6, 0x24924925, URZ ;  /* 0x24924925060478a5 */ /* 0x000fc8000f8e003f */
[----:B------:R-:W-:-:S04]  /*22d0*/  UIADD3 UR4, UR6, -UR5, URZ ;  /* 0x8000000506047290 */ /* 0x000fc8000fffe03f */
[----:B------:R-:W-:-:S04]  /*22e0*/  ULEA.HI UR4, UR4, UR5, URZ, 0x1f ;  /* 0x0000000504047291 */ /* 0x000fc8000f8ff83f */
[----:B------:R-:W-:-:S04]  /*22f0*/  USHF.R.U32.HI UR4, URZ, 0x2, UR4 ;  /* 0x000000023f047899 */ /* 0x000fc80008011604 */
[----:B------:R-:W-:-:S04]  /*2300*/  UIMAD UR4, UR4, -0x7, UR6 ;  /* 0xfffffff9040478a4 */ /* 0x000fc8000f8e0206 */
[----:B------:R-:W-:-:S04]  /*2310*/  ULEA UR4, UR4, UR41, 0x3 ;  /* 0x0000002904047291 */ /* 0x000fc8000f8e183f */
[----:B------:R-:W-:-:S04]  /*2320*/  UIADD3 UR4, UR4, 0x38, URZ ;  /* 0x0000003804047890 */ /* 0x000fc8000fffe03f */
[----:B------:R-:W-:-:S09]  /*2330*/  UPRMT UR4, URZ, 0x654, UR4 ;  /* 0x000006543f047896 */ /* 0x000fd20008000004 */
[----:B------:R-:W-:Y:S01]  /*2340*/  SYNCS.ARRIVE.TRANS64.RED.A1T0 RZ, [UR4], RZ ;  /* 0x000000ffffff79a7 */ /* 0x000fe20008100404 */
[----:B------:R-:W-:Y:S05]  /*2350*/  @P0 BRA `(.L_x_29) ;  /* 0x0000000000040947 */ /* 0x000fea0003800000 */
[----:B------:R-:W-:Y:S01]  /*2360*/  BPT.TRAP 0x1 ;  /* 0x000000040000795c */ /* 0x000fe20000300000 */
.L_x_29:
[----:B------:R-:W-:Y:S01]  /*2370*/  SHF.L.U32 R0, R75, 0x1f, RZ ;  /* 0x0000001f4b007819 */ /* 0x000fe200000006ff */
[----:B------:R-:W-:Y:S01]  /*2380*/  UISETP.GE.U32.AND UP1, UPT, UR47, 0x7, UPT ;  /* 0x000000072f00788c */ /* 0x000fe2000bf26070 */
[----:B------:R-:W-:Y:S01]  /*2390*/  SHF.R.S32.HI R9, RZ, 0x1f, R19 ;  /* 0x0000001fff097819 */ /* 0x000fe20000011413 */
[----:B------:R-:W-:Y:S01]  /*23a0*/  UIADD3 UR38, UR38, UR47, URZ ;  /* 0x0000002f26267290 */ /* 0x000fe2000fffe03f */
[----:B------:R-:W0:Y:S03]  /*23b0*/  SYNCS.PHASECHK.TRANS64.TRYWAIT P0, [UR43+0x8], R0 ;  /* 0x00000800ff0075a7 */ /* 0x000e26000800016b */
[----:B------:R-:W-:-:S04]  /*23c0*/  UISETP.GT.U32.AND UP0, UPT, UR38, 0x6, UPT ;  /* 0x000000062600788c */ /* 0x000fc8000bf04070 */
[----:B------:R-:W-:Y:S02]  /*23d0*/  UISETP.LT.U32.AND UP0, UPT, UR47, 0x7, UP0 ;  /* 0x000000072f00788c */ /* 0x000fe40008701070 */
[----:B------:R-:W-:Y:S02]  /*23e0*/  @UP1 UIMAD.WIDE.U32 UR4, UR38, 0x24924925, URZ ;  /* 0x24924925260418a5 */ /* 0x000fe4000f8e003f */
[----:B------:R-:W-:Y:S02]  /*23f0*/  USEL UR6, URZ, 0x1, !UP0 ;  /* 0x000000013f067887 */ /* 0x000fe4000c000000 */
[----:B------:R-:W-:Y:S02]  /*2400*/  @UP1 UIADD3 UR4, UR38, -UR5, URZ ;  /* 0x8000000526041290 */ /* 0x000fe4000fffe03f */
[----:B------:R-:W-:Y:S02]  /*2410*/  ULOP3.LUT UR39, UR39, UR6, URZ, 0x3c, !UPT ;  /* 0x0000000627277292 */ /* 0x000fe4000f8e3c3f */
[----:B------:R-:W-:-:S04]  /*2420*/  @UP1 ULEA.HI UR4, UR4, UR5, URZ, 0x1f ;  /* 0x0000000504041291 */ /* 0x000fc8000f8ff83f */
[----:B------:R-:W-:-:S04]  /*2430*/  @UP1 USHF.R.U32.HI UR4, URZ, 0x2, UR4 ;  /* 0x000000023f041899 */ /* 0x000fc80008011604 */
[----:B------:R-:W-:Y:S01]  /*2440*/  @UP1 ULOP3.LUT UR39, UR39, 0x1, UR4, 0x78, !UPT ;  /* 0x0000000127271892 */ /* 0x000fe2000f8e7804 */
[----:B0-----:R-:W-:Y:S11]  /*2450*/  @!P0 BRA `(.L_x_31) ;  /* 0x0000003400888947 */ /* 0x001ff60003800000 */
.L_x_124:
[----:B------:R-:W-:Y:S01]  /*2460*/  ULDC.64 UR4, c[0x0][0x5d0] ;  /* 0x0001740000047ab9 */ /* 0x000fe20000000a00 */
[----:B------:R-:W-:Y:S01]  /*2470*/  ULDC UR6, c[0x0][0x284] ;  /* 0x0000a10000067ab9 */ /* 0x000fe20000000800 */
[----:B0-----:R-:W-:Y:S02]  /*2480*/  IMAD R0, R9, UR4, RZ ;  /* 0x0000000409007c24 */ /* 0x001fe4000f8e02ff */
[----:B------:R-:W-:Y:S02]  /*2490*/  IMAD.SHL.U32 R12, R18, 0x40, RZ ;  /* 0x00000040120c7824 */ /* 0x000fe400078e00ff */
[C---:B------:R-:W-:Y:S02]  /*24a0*/  IMAD R3, R19.reuse, UR5, R0 ;  /* 0x0000000513037c24 */ /* 0x040fe4000f8e0200 */
[----:B------:R-:W-:Y:S01]  /*24b0*/  IMAD.SHL.U32 R0, R22, 0x40, RZ ;  /* 0x0000004016007824 */ /* 0x000fe200078e00ff */
[----:B------:R-:W-:Y:S01]  /*24c0*/  SHF.R.S32.HI R13, RZ, 0x1f, R12 ;  /* 0x0000001fff0d7819 */ /* 0x000fe2000001140c */
[----:B------:R-:W-:Y:S01]  /*24d0*/  IMAD.WIDE.U32 R4, R19, UR4, R60 ;  /* 0x0000000413047c25 */ /* 0x000fe2000f8e003c */
[----:B------:R-:W-:-:S02]  /*24e0*/  ULDC.64 UR4, c[0x0][0x5c8] ;  /* 0x0001720000047ab9 */ /* 0x000fc40000000a00 */
[----:B------:R-:W-:Y:S01]  /*24f0*/  ISETP.GE.AND P0, PT, R0, UR6, PT ;  /* 0x0000000600007c0c */ /* 0x000fe2000bf06270 */
[----:B------:R-:W-:Y:S01]  /*2500*/  ULDC UR6, c[0x0][0x288] ;  /* 0x0000a20000067ab9 */ /* 0x000fe20000000800 */
[----:B------:R-:W-:Y:S01]  /*2510*/  IADD3 R4, P1, R12, R4, RZ ;  /* 0x000000040c047210 */ /* 0x000fe20007f3e0ff */
[----:B------:R-:W-:Y:S01]  /*2520*/  IMAD.WIDE R70, R22, 0x40, R58 ;  /* 0x0000004016467825 */ /* 0x000fe200078e023a */
[----:B------:R-:W-:Y:S02]  /*2530*/  ISETP.GE.OR P0, PT, R12, UR6, P0 ;  /* 0x000000060c007c0c */ /* 0x000fe40008706670 */
[----:B------:R-:W-:Y:S01]  /*2540*/  IADD3.X R5, R13, R5, R3, P1, !PT ;  /* 0x000000050d057210 */ /* 0x000fe20000ffe403 */
[----:B------:R-:W-:-:S04]  /*2550*/  IMAD R7, R71, UR4, RZ ;  /* 0x0000000447077c24 */ /* 0x000fc8000f8e02ff */
[C---:B------:R-:W-:Y:S02]  /*2560*/  IMAD R7, R70.reuse, UR5, R7 ;  /* 0x0000000546077c24 */ /* 0x040fe4000f8e0207 */
[----:B------:R-:W-:-:S04]  /*2570*/  IMAD.WIDE.U32 R72, R70, UR4, R4 ;  /* 0x0000000446487c25 */ /* 0x000fc8000f8e0004 */
[----:B------:R-:W-:Y:S05]  /*2580*/  @P0 BRA `(.L_x_32) ;  /* 0x0000001800d00947 */ /* 0x000fea0003800000 */
[----:B-----5:R-:W-:Y:S01]  /*2590*/  FSETP.NEU.AND P0, PT, R57, RZ, PT ;  /* 0x000000ff3900720b */ /* 0x020fe20003f0d000 */
[----:B------:R-:W-:Y:S01]  /*25a0*/  IMAD.IADD R22, R65, 0x1, -R12 ;  /* 0x0000000141167824 */ /* 0x000fe200078e0a0c */
[----:B------:R-:W-:Y:S01]  /*25b0*/  BSSY B0, `(.L_x_32) ;  /* 0x00001b1000007945 */ /* 0x000fe20003800000 */
[----:B------:R-:W-:Y:S02]  /*25c0*/  IMAD.IADD R0, R69, 0x1, -R0 ;  /* 0x0000000145007824 */ /* 0x000fe400078e0a00 */
[----:B------:R-:W-:Y:S01]  /*25d0*/  IMAD.IADD R7, R73, 0x1, R7 ;  /* 0x0000000149077824 */ /* 0x000fe200078e0207 */
[----:B------:R-:W-:-:S04]  /*25e0*/  ISETP.GT.AND P3, PT, R22, RZ, PT ;  /* 0x000000ff1600720c */ /* 0x000fc80003f64270 */
[----:B------:R-:W-:-:S03]  /*25f0*/  ISETP.GT.AND P1, PT, R0, RZ, P3 ;  /* 0x000000ff0000720c */ /* 0x000fc60001f24270 */
[----:B------:R-:W-:Y:S10]  /*2600*/  @!P0 BRA `(.L_x_33) ;  /* 0x0000001000d48947 */ /* 0x000ff40003800000 */
[----:B------:R-:W0:Y:S01]  /*2610*/  LDC.64 R76, c[0x0][0x5b8] ;  /* 0x00016e00ff4c7b82 */ /* 0x000e220000000a00 */
[----:B------:R-:W-:-:S07]  /*2620*/  ULDC.64 UR4, c[0x0][0x5c0] ;  /* 0x0001700000047ab9 */ /* 0x000fce0000000a00 */
[----:B------:R-:W1:Y:S08]  /*2630*/  LDC.64 R78, c[0x0][0x5b0] ;  /* 0x00016c00ff4e7b82 */ /* 0x000e700000000a00 */
[----:B------:R-:W2:Y:S01]  /*2640*/  LDC.64 R80, c[0x0][0x5a8] ;  /* 0x00016a00ff507b82 */ /* 0x000ea20000000a00 */
[-C--:B0-----:R-:W-:Y:S02]  /*2650*/  IMAD R6, R9, R76.reuse, RZ ;  /* 0x0000004c09067224 */ /* 0x081fe400078e02ff */
[----:B------:R-:W-:-:S04]  /*2660*/  IMAD.WIDE.U32 R4, R19, R76, R60 ;  /* 0x0000004c13047225 */ /* 0x000fc800078e003c */
[----:B------:R-:W-:Y:S01]  /*2670*/  IMAD R73, R19, R77, R6 ;  /* 0x0000004d13497224 */ /* 0x000fe200078e0206 */
[----:B------:R-:W-:Y:S01]  /*2680*/  IADD3 R8, P0, R12, R4, RZ ;  /* 0x000000040c087210 */ /* 0x000fe20007f1e0ff */
[----:B-1----:R-:W-:-:S03]  /*2690*/  IMAD R3, R71, R78, RZ ;  /* 0x0000004e47037224 */ /* 0x002fc600078e02ff */
[----:B------:R-:W-:Y:S01]  /*26a0*/  IADD3.X R9, R13, R5, R73, P0, !PT ;  /* 0x000000050d097210 */ /* 0x000fe200007fe449 */
[C---:B------:R-:W-:Y:S02]  /*26b0*/  IMAD R71, R70.reuse, R79, R3 ;  /* 0x0000004f46477224 */ /* 0x040fe400078e0203 */
[----:B------:R-:W-:-:S04]  /*26c0*/  IMAD.WIDE.U32 R4, R70, R78, R8 ;  /* 0x0000004e46047225 */ /* 0x000fc800078e0008 */
[----:B------:R-:W-:Y:S01]  /*26d0*/  IMAD.IADD R3, R5, 0x1, R71 ;  /* 0x0000000105037824 */ /* 0x000fe200078e0247 */
[----:B--2---:R-:W-:-:S04]  /*26e0*/  LEA R10, P0, R4, R80, 0x2 ;  /* 0x00000050040a7211 */ /* 0x004fc800078010ff */
[----:B------:R-:W-:-:S05]  /*26f0*/  LEA.HI.X R11, R4, R81, R3, 0x2, P0 ;  /* 0x00000051040b7211 */ /* 0x000fca00000f1403 */
[----:B------:R-:W2:Y:S01]  /*2700*/  @P1 LDG.E.LTC128B R18, desc[UR36][R10.64] ;  /* 0x000000240a121981 */ /* 0x000ea2000c1e1920 */
[----:B------:R-:W-:Y:S01]  /*2710*/  IMAD.WIDE.U32 R4, R70, R78, R12 ;  /* 0x0000004e46047225 */ /* 0x000fe200078e000c */
[----:B------:R-:W-:Y:S01]  /*2720*/  SHF.L.U64.HI R21, R78, 0x3, R79 ;  /* 0x000000034e157819 */ /* 0x000fe2000001024f */
[----:B------:R-:W-:Y:S01]  /*2730*/  BSSY B1, `(.L_x_34) ;  /* 0x0000017000017945 */ /* 0x000fe20003800000 */
[----:B------:R-:W-:Y:S01]  /*2740*/  ISETP.GT.AND P3, PT, R0, 0x8, P3 ;  /* 0x000000080000780c */ /* 0x000fe20001f64270 */
[----:B------:R-:W-:Y:S01]  /*2750*/  IMAD.SHL.U32 R20, R78, 0x8, RZ ;  /* 0x000000084e147824 */ /* 0x000fe200078e00ff */
[----:B------:R-:W-:-:S03]  /*2760*/  IADD3 R14, P0, R60, R4, RZ ;  /* 0x000000043c0e7210 */ /* 0x000fc60007f1e0ff */
[----:B------:R-:W-:Y:S01]  /*2770*/  IMAD.WIDE.U32 R20, R70, R78, R20 ;  /* 0x0000004e46147225 */ /* 0x000fe200078e0014 */
[----:B------:R-:W-:Y:S02]  /*2780*/  IADD3.X R15, R61, R71, R5, P0, !PT ;  /* 0x000000473d0f7210 */ /* 0x000fe400007fe405 */
[C---:B------:R-:W-:Y:S01]  /*2790*/  LEA R6, P0, R72.reuse, UR4, 0x2 ;  /* 0x0000000448067c11 */ /* 0x040fe2000f8010ff */
[----:B------:R-:W-:Y:S02]  /*27a0*/  IMAD.IADD R71, R71, 0x1, R21 ;  /* 0x0000000147477824 */ /* 0x000fe400078e0215 */
[----:B------:R-:W-:Y:S01]  /*27b0*/  IMAD.WIDE.U32 R14, R19, R76, R14 ;  /* 0x0000004c130e7225 */ /* 0x000fe200078e000e */
[----:B------:R-:W-:-:S03]  /*27c0*/  LEA.HI.X R7, R72, UR5, R7, 0x2, P0 ;  /* 0x0000000548077c11 */ /* 0x000fc600080f1407 */
[----:B------:R-:W-:Y:S01]  /*27d0*/  IMAD.IADD R5, R73, 0x1, R15 ;  /* 0x0000000149057824 */ /* 0x000fe200078e020f */
[----:B------:R-:W-:-:S04]  /*27e0*/  LEA R4, P0, R14, R80, 0x2 ;  /* 0x000000500e047211 */ /* 0x000fc800078010ff */
[----:B------:R-:W-:Y:S02]  /*27f0*/  LEA.HI.X R5, R14, R81, R5, 0x2, P0 ;  /* 0x000000510e057211 */ /* 0x000fe400000f1405 */
[----:B------:R-:W-:-:S04]  /*2800*/  ISETP.GT.AND P0, PT, R22, 0x1, PT ;  /* 0x000000011600780c */ /* 0x000fc80003f04270 */
[----:B------:R-:W-:Y:S01]  /*2810*/  ISETP.GT.AND P4, PT, R0, RZ, P0 ;  /* 0x000000ff0000720c */ /* 0x000fe20000784270 */
[----:B--2---:R-:W-:-:S04]  /*2820*/  FMUL R3, R18, R57 ;  /* 0x0000003912037220 */ /* 0x004fc80000400000 */
[----:B------:R-:W-:Y:S01]  /*2830*/  FFMA R11, R24, R56, R3 ;  /* 0x00000038180b7223 */ /* 0x000fe20000000003 */
[----:B------:R-:W-:-:S04]  /*2840*/  IADD3 R3, P2, R8, R20, RZ ;  /* 0x0000001408037210 */ /* 0x000fc80007f5e0ff */
[----:B------:R0:W-:Y:S01]  /*2850*/  @P1 STG.E desc[UR36][R6.64], R11 ;  /* 0x0000000b06001986 */ /* 0x0001e2000c101924 */
[----:B------:R-:W-:Y:S01]  /*2860*/  LEA R14, P1, R3, R80, 0x2 ;  /* 0x00000050030e7211 */ /* 0x000fe200078210ff */
[----:B------:R-:W-:Y:S01]  /*2870*/  IMAD.X R10, R71, 0x1, R9, P2 ;  /* 0x00000001470a7824 */ /* 0x000fe200010e0609 */
[----:B------:R-:W-:Y:S11]  /*2880*/  @!P4 BRA `(.L_x_35) ;  /* 0x000000000004c947 */ /* 0x000ff60003800000 */
[----:B------:R1:W5:Y:S02]  /*2890*/  LDG.E.LTC128B R18, desc[UR36][R4.64+0x4] ;  /* 0x0000042404127981 */ /* 0x000364000c1e1920 */
.L_x_35:
[----:B------:R-:W-:Y:S05]  /*28a0*/  BSYNC B1 ;  /* 0x0000000000017941 */ /* 0x000fea0003800000 */
.L_x_34:
[----:B-----5:R-:W-:Y:S01]  /*28b0*/  FMUL R8, R18, R57 ;  /* 0x0000003912087220 */ /* 0x020fe20000400000 */
[----:B------:R-:W-:-:S03]  /*28c0*/  LEA.HI.X R15, R3, R81, R10, 0x2, P1 ;  /* 0x00000051030f7211 */ /* 0x000fc600008f140a */
[----:B------:R-:W-:-:S05]  /*28d0*/  FFMA R25, R25, R56, R8 ;  /* 0x0000003819197223 */ /* 0x000fca0000000008 */
[----:B------:R2:W-:Y:S04]  /*28e0*/  @P4 STG.E desc[UR36][R6.64+0x4], R25 ;  /* 0x0000041906004986 */ /* 0x0005e8000c101924 */
[----:B------:R-:W3:Y:S01]  /*28f0*/  @P3 LDG.E.LTC128B R18, desc[UR36][R14.64] ;  /* 0x000000240e123981 */ /* 0x000ee2000c1e1920 */
[----:B------:R-:W-:Y:S01]  /*2900*/  IADD3 R12, P1, P2, R60, R20, R12 ;  /* 0x000000143c0c7210 */ /* 0x000fe20007a3e00c */
[----:B------:R-:W-:Y:S01]  /*2910*/  BSSY B1, `(.L_x_36) ;  /* 0x0000010000017945 */ /* 0x000fe20003800000 */
[C---:B0-----:R-:W-:Y:S02]  /*2920*/  SHF.L.U64.HI R11, R62.reuse, 0x2, R63 ;  /* 0x000000023e0b7819 */ /* 0x041fe4000001023f */
[----:B------:R-:W-:Y:S02]  /*2930*/  IADD3.X R13, R61, R71, R13, P1, P2 ;  /* 0x000000473d0d7210 */ /* 0x000fe40000fe440d */
[----:B------:R-:W-:-:S02]  /*2940*/  LEA R10, P2, R62, R6, 0x2 ;  /* 0x000000063e0a7211 */ /* 0x000fc400078410ff */
[----:B------:R-:W-:Y:S01]  /*2950*/  ISETP.GT.AND P0, PT, R0, 0x8, P0 ;  /* 0x000000080000780c */ /* 0x000fe20000704270 */
[----:B------:R-:W-:Y:S01]  /*2960*/  IMAD.WIDE.U32 R12, R19, R76, R12 ;  /* 0x0000004c130c7225 */ /* 0x000fe200078e000c */
[----:B------:R-:W-:-:S03]  /*2970*/  ISETP.GT.AND P1, PT, R22, 0x8, PT ;  /* 0x000000081600780c */ /* 0x000fc60003f24270 */
[----:B------:R-:W-:Y:S01]  /*2980*/  IMAD.X R11, R11, 0x1, R7, P2 ;  /* 0x000000010b0b7824 */ /* 0x000fe200010e0607 */
[----:B------:R-:W-:Y:S01]  /*2990*/  LEA R8, P4, R12, R80, 0x2 ;  /* 0x000000500c087211 */ /* 0x000fe200078810ff */
[----:B------:R-:W-:-:S05]  /*29a0*/  IMAD.IADD R9, R73, 0x1, R13 ;  /* 0x0000000149097824 */ /* 0x000fca00078e020d */
[----:B------:R-:W-:Y:S01]  /*29b0*/  LEA.HI.X R9, R12, R81, R9, 0x2, P4 ;  /* 0x000000510c097211 */ /* 0x000fe200020f1409 */
[----:B---3--:R-:W-:-:S04]  /*29c0*/  FMUL R3, R18, R57 ;  /* 0x0000003912037220 */ /* 0x008fc80000400000 */
[----:B------:R-:W-:-:S05]  /*29d0*/  FFMA R3, R26, R56, R3 ;  /* 0x000000381a037223 */ /* 0x000fca0000000003 */
[----:B------:R2:W-:Y:S01]  /*29e0*/  @P3 STG.E desc[UR36][R10.64], R3 ;  /* 0x000000030a003986 */ /* 0x0005e2000c101924 */
[----:B------:R-:W-:Y:S05]  /*29f0*/  @!P0 BRA `(.L_x_37) ;  /* 0x0000000000048947 */ /* 0x000fea0003800000 */
[----:B------:R0:W5:Y:S02]  /*2a00*/  LDG.E.LTC128B R18, desc[UR36][R8.64+0x4] ;  /* 0x0000042408127981 */ /* 0x000164000c1e1920 */
.L_x_37:
[----:B------:R-:W-:Y:S05]  /*2a10*/  BSYNC B1 ;  /* 0x0000000000017941 */ /* 0x000fea0003800000 */
.L_x_36:
[----:B-----5:R-:W-:Y:S01]  /*2a20*/  FMUL R12, R18, R57 ;  /* 0x00000039120c7220 */ /* 0x020fe20000400000 */
[----:B------:R-:W-:Y:S01]  /*2a30*/  ISETP.GT.AND P3, PT, R0, RZ, P1 ;  /* 0x000000ff0000720c */ /* 0x000fe20000f64270 */
[----:B------:R-:W-:Y:S01]  /*2a40*/  BSSY B1, `(.L_x_38) ;  /* 0x0000006000017945 */ /* 0x000fe20003800000 */
[----:B------:R-:W-:Y:S01]  /*2a50*/  ISETP.GT.AND P2, PT, R22, 0x9, PT ;  /* 0x000000091600780c */ /* 0x000fe20003f44270 */
[----:B------:R-:W-:-:S05]  /*2a60*/  FFMA R27, R27, R56, R12 ;  /* 0x000000381b1b7223 */ /* 0x000fca000000000c */
[----:B------:R3:W-:Y:S05]  /*2a70*/  @P0 STG.E desc[UR36][R10.64+0x4], R27 ;  /* 0x0000041b0a000986 */ /* 0x0007ea000c101924 */
[----:B------:R-:W-:Y:S05]  /*2a80*/  @!P3 BRA `(.L_x_39) ;  /* 0x000000000004b947 */ /* 0x000fea0003800000 */
[----:B------:R4:W5:Y:S02]  /*2a90*/  LDG.E.LTC128B R18, desc[UR36][R4.64+0x20] ;  /* 0x0000202404127981 */ /* 0x000964000c1e1920 */
.L_x_39:
[----:B------:R-:W-:Y:S05]  /*2aa0*/  BSYNC B1 ;  /* 0x0000000000017941 */ /* 0x000fea0003800000 */
.L_x_38:
[----:B--2--5:R-:W-:Y:S01]  /*2ab0*/  FMUL R3, R18, R57 ;  /* 0x0000003912037220 */ /* 0x024fe20000400000 */
[----:B------:R-:W-:Y:S01]  /*2ac0*/  ISETP.GT.AND P0, PT, R0, RZ, P2 ;  /* 0x000000ff0000720c */ /* 0x000fe20001704270 */
[----:B------:R-:W-:Y:S02]  /*2ad0*/  BSSY B1, `(.L_x_40) ;  /* 0x0000005000017945 */ /* 0x000fe40003800000 */
[----:B------:R-:W-:-:S05]  /*2ae0*/  FFMA R3, R28, R56, R3 ;  /* 0x000000381c037223 */ /* 0x000fca0000000003 */
[----:B------:R2:W-:Y:S05]  /*2af0*/  @P3 STG.E desc[UR36][R6.64+0x20], R3 ;  /* 0x0000200306003986 */ /* 0x0005ea000c101924 */
[----:B------:R-:W-:Y:S05]  /*2b00*/  @!P0 BRA `(.L_x_41) ;  /* 0x0000000000048947 */ /* 0x000fea0003800000 */
[----:B------:R0:W5:Y:S02]  /*2b10*/  LDG.E.LTC128B R18, desc[UR36][R4.64+0x24] ;  /* 0x0000242404127981 */ /* 0x000164000c1e1920 */
.L_x_41:
[----:B------:R-:W-:Y:S05]  /*2b20*/  BSYNC B1 ;  /* 0x0000000000017941 */ /* 0x000fea0003800000 */
.L_x_40:
[----:B-----5:R-:W-:Y:S01]  /*2b30*/  FMUL R12, R18, R57 ;  /* 0x00000039120c7220 */ /* 0x020fe20000400000 */
[----:B------:R-:W-:Y:S01]  /*2b40*/  ISETP.GT.AND P1, PT, R0, 0x8, P1 ;  /* 0x000000080000780c */ /* 0x000fe20000f24270 */
[----:B------:R-:W-:Y:S02]  /*2b50*/  BSSY B1, `(.L_x_42) ;  /* 0x0000005000017945 */ /* 0x000fe40003800000 */
[----:B------:R-:W-:-:S05]  /*2b60*/  FFMA R29, R29, R56, R12 ;  /* 0x000000381d1d7223 */ /* 0x000fca000000000c */
[----:B------:R0:W-:Y:S05]  /*2b70*/  @P0 STG.E desc[UR36][R6.64+0x24], R29 ;  /* 0x0000241d06000986 */ /* 0x0001ea000c101924 */
[----:B------:R-:W-:Y:S05]  /*2b80*/  @!P1 BRA `(.L_x_43) ;  /* 0x0000000000049947 */ /* 0x000fea0003800000 */
[----:B------:R0:W5:Y:S02]  /*2b90*/  LDG.E.LTC128B R18, desc[UR36][R8.64+0x20] ;  /* 0x0000202408127981 */ /* 0x000164000c1e1920 */
.L_x_43:
[----:B------:R-:W-:Y:S05]  /*2ba0*/  BSYNC B1 ;  /* 0x0000000000017941 */ /* 0x000fea0003800000 */
.L_x_42:
[----:B--2--5:R-:W-:Y:S01]  /*2bb0*/  FMUL R3, R18, R57 ;  /* 0x0000003912037220 */ /* 0x024fe20000400000 */
[----:B------:R-:W-:Y:S01]  /*2bc0*/  ISETP.GT.AND P2, PT, R0, 0x8, P2 ;  /* 0x000000080000780c */ /* 0x000fe20001744270 */
[----:B------:R-:W-:Y:S01]  /*2bd0*/  BSSY B1, `(.L_x_44) ;  /* 0x0000006000017945 */ /* 0x000fe20003800000 */
[----:B------:R-:W-:Y:S01]  /*2be0*/  ISETP.GT.AND P0, PT, R22, 0x10, PT ;  /* 0x000000101600780c */ /* 0x000fe20003f04270 */
[----:B------:R-:W-:-:S05]  /*2bf0*/  FFMA R3, R30, R56, R3 ;  /* 0x000000381e037223 */ /* 0x000fca0000000003 */
[----:B------:R2:W-:Y:S05]  /*2c00*/  @P1 STG.E desc[UR36][R10.64+0x20], R3 ;  /* 0x000020030a001986 */ /* 0x0005ea000c101924 */
[----:B------:R-:W-:Y:S05]  /*2c10*/  @!P2 BRA `(.L_x_45) ;  /* 0x000000000004a947 */ /* 0x000fea0003800000 */
[----:B------:R0:W5:Y:S02]  /*2c20*/  LDG.E.LTC128B R18, desc[UR36][R8.64+0x24] ;  /* 0x0000242408127981 */ /* 0x000164000c1e1920 */
.L_x_45:
[----:B------:R-:W-:Y:S05]  /*2c30*/  BSYNC B1 ;  /* 0x0000000000017941 */ /* 0x000fea0003800000 */
.L_x_44:
        /* <DEDUP_REMOVED lines=8> */
.L_x_47:
[----:B------:R-:W-:Y:S05]  /*2cc0*/  BSYNC B1 ;  /* 0x0000000000017941 */ /* 0x000fea0003800000 */
.L_x_46:
[----:B--2--5:R-:W-:Y:S01]  /*2cd0*/  FMUL R3, R18, R57 ;  /* 0x0000003912037220 */ /* 0x024fe20000400000 */
[----:B------:R-:W-:Y:S01]  /*2ce0*/  ISETP.GT.AND P2, PT, R0, RZ, P1 ;  /* 0x000000ff0000720c */ /* 0x000fe20000f44270 */
[----:B------:R-:W-:Y:S02]  /*2cf0*/  BSSY B1, `(.L_x_48) ;  /* 0x0000005000017945 */ /* 0x000fe40003800000 */
[----:B------:R-:W-:-:S05]  /*2d00*/  FFMA R3, R32, R56, R3 ;  /* 0x0000003820037223 */ /* 0x000fca0000000003 */
[----:B------:R2:W-:Y:S05]  /*2d10*/  @P3 STG.E desc[UR36][R6.64+0x40], R3 ;  /* 0x0000400306003986 */ /* 0x0005ea000c101924 */
[----:B------:R-:W-:Y:S05]  /*2d20*/  @!P2 BRA `(.L_x_49) ;  /* 0x000000000004a947 */ /* 0x000fea0003800000 */
[----:B------:R0:W5:Y:S02]  /*2d30*/  LDG.E.LTC128B R18, desc[UR36][R4.64+0x44] ;  /* 0x0000442404127981 */ /* 0x000164000c1e1920 */
.L_x_49:
[----:B------:R-:W-:Y:S05]  /*2d40*/  BSYNC B1 ;  /* 0x0000000000017941 */ /* 0x000fea0003800000 */
.L_x_48:
[----:B-----5:R-:W-:Y:S01]  /*2d50*/  FMUL R12, R18, R57 ;  /* 0x00000039120c7220 */ /* 0x020fe20000400000 */
[----:B------:R-:W-:Y:S01]  /*2d60*/  ISETP.GT.AND P0, PT, R0, 0x8, P0 ;  /* 0x000000080000780c */ /* 0x000fe20000704270 */
[----:B------:R-:W-:Y:S02]  /*2d70*/  BSSY B1, `(.L_x_50) ;  /* 0x0000005000017945 */ /* 0x000fe40003800000 */
[----:B------:R-:W-:-:S05]  /*2d80*/  FFMA R33, R33, R56, R12 ;  /* 0x0000003821217223 */ /* 0x000fca000000000c */
[----:B------:R0:W-:Y:S05]  /*2d90*/  @P2 STG.E desc[UR36][R6.64+0x44], R33 ;  /* 0x0000442106002986 */ /* 0x0001ea000c101924 */
[----:B------:R-:W-:Y:S05]  /*2da0*/  @!P0 BRA `(.L_x_51) ;  /* 0x0000000000048947 */ /* 0x000fea0003800000 */
[----:B------:R0:W5:Y:S02]  /*2db0*/  LDG.E.LTC128B R18, desc[UR36][R8.64+0x40] ;  /* 0x0000402408127981 */ /* 0x000164000c1e1920 */
.L_x_51:
[----:B------:R-:W-:Y:S05]  /*2dc0*/  BSYNC B1 ;  /* 0x0000000000017941 */ /* 0x000fea0003800000 */
.L_x_50:
        /* <DEDUP_REMOVED lines=8> */
.L_x_53:
[----:B------:R-:W-:Y:S05]  /*2e50*/  BSYNC B1 ;  /* 0x0000000000017941 */ /* 0x000fea0003800000 */
.L_x_52:
        /* <DEDUP_REMOVED lines=8> */
.L_x_55:
[----:B------:R-:W-:Y:S05]  /*2ee0*/  BSYNC B1 ;  /* 0x0000000000017941 */ /* 0x000fea0003800000 */
.L_x_54:
[----:B--2--5:R-:W-:Y:S01]  /*2ef0*/  FMUL R3, R18, R57 ;  /* 0x0000003912037220 */ /* 0x024fe20000400000 */
[----:B------:R-:W-:Y:S01]  /*2f00*/  ISETP.GT.AND P1, PT, R0, RZ, P0 ;  /* 0x000000ff0000720c */ /* 0x000fe20000724270 */
[----:B------:R-:W-:Y:S02]  /*2f10*/  BSSY B1, `(.L_x_56) ;  /* 0x0000005000017945 */ /* 0x000fe40003800000 */
[----:B------:R-:W-:-:S05]  /*2f20*/  FFMA R3, R36, R56, R3 ;  /* 0x0000003824037223 */ /* 0x000fca0000000003 */
[----:B------:R2:W-:Y:S05]  /*2f30*/  @P3 STG.E desc[UR36][R6.64+0x60], R3 ;  /* 0x0000600306003986 */ /* 0x0005ea000c101924 */
[----:B------:R-:W-:Y:S05]  /*2f40*/  @!P1 BRA `(.L_x_57) ;  /* 0x0000000000049947 */ /* 0x000fea0003800000 */
[----:B------:R0:W5:Y:S02]  /*2f50*/  LDG.E.LTC128B R18, desc[UR36][R4.64+0x64] ;  /* 0x0000642404127981 */ /* 0x000164000c1e1920 */
.L_x_57:
[----:B------:R-:W-:Y:S05]  /*2f60*/  BSYNC B1 ;  /* 0x0000000000017941 */ /* 0x000fea0003800000 */
.L_x_56:
[----:B-----5:R-:W-:Y:S01]  /*2f70*/  FMUL R12, R18, R57 ;  /* 0x00000039120c7220 */ /* 0x020fe20000400000 */
[----:B------:R-:W-:Y:S01]  /*2f80*/  ISETP.GT.AND P2, PT, R0, 0x8, P2 ;  /* 0x000000080000780c */ /* 0x000fe20001744270 */
[----:B------:R-:W-:Y:S02]  /*2f90*/  BSSY B1, `(.L_x_58) ;  /* 0x0000005000017945 */ /* 0x000fe40003800000 */
[----:B------:R-:W-:-:S05]  /*2fa0*/  FFMA R37, R37, R56, R12 ;  /* 0x0000003825257223 */ /* 0x000fca000000000c */
[----:B------:R0:W-:Y:S05]  /*2fb0*/  @P1 STG.E desc[UR36][R6.64+0x64], R37 ;  /* 0x0000642506001986 */ /* 0x0001ea000c101924 */
[----:B------:R-:W-:Y:S05]  /*2fc0*/  @!P2 BRA `(.L_x_59) ;  /* 0x000000000004a947 */ /* 0x000fea0003800000 */
[----:B------:R0:W5:Y:S02]  /*2fd0*/  LDG.E.LTC128B R18, desc[UR36][R8.64+0x60] ;  /* 0x0000602408127981 */ /* 0x000164000c1e1920 */
.L_x_59:
[----:B------:R-:W-:Y:S05]  /*2fe0*/  BSYNC B1 ;  /* 0x0000000000017941 */ /* 0x000fea0003800000 */
.L_x_58:
        /* <DEDUP_REMOVED lines=8> */
.L_x_61:
[----:B------:R-:W-:Y:S05]  /*3070*/  BSYNC B1 ;  /* 0x0000000000017941 */ /* 0x000fea0003800000 */
.L_x_60:
        /* <DEDUP_REMOVED lines=8> */
.L_x_63:
[----:B------:R-:W-:Y:S05]  /*3100*/  BSYNC B1 ;  /* 0x0000000000017941 */ /* 0x000fea0003800000 */
.L_x_62:
[----:B--2--5:R-:W-:Y:S01]  /*3110*/  FMUL R3, R18, R57 ;  /* 0x0000003912037220 */ /* 0x024fe20000400000 */
[----:B------:R-:W-:Y:S01]  /*3120*/  ISETP.GT.AND P0, PT, R0, RZ, P2 ;  /* 0x000000ff0000720c */ /* 0x000fe20001704270 */
[----:B------:R-:W-:Y:S02]  /*3130*/  BSSY B1, `(.L_x_64) ;  /* 0x0000005000017945 */ /* 0x000fe40003800000 */
[----:B------:R-:W-:-:S05]  /*3140*/  FFMA R3, R40, R56, R3 ;  /* 0x0000003828037223 */ /* 0x000fca0000000003 */
[----:B------:R2:W-:Y:S05]  /*3150*/  @P3 STG.E desc[UR36][R6.64+0x80], R3 ;  /* 0x0000800306003986 */ /* 0x0005ea000c101924 */
[----:B------:R-:W-:Y:S05]  /*3160*/  @!P0 BRA `(.L_x_65) ;  /* 0x0000000000048947 */ /* 0x000fea0003800000 */
[----:B------:R0:W5:Y:S02]  /*3170*/  LDG.E.LTC128B R18, desc[UR36][R4.64+0x84] ;  /* 0x0000842404127981 */ /* 0x000164000c1e1920 */
.L_x_65:
[----:B------:R-:W-:Y:S05]  /*3180*/  BSYNC B1 ;  /* 0x0000000000017941 */ /* 0x000fea0003800000 */
.L_x_64:
[----:B-----5:R-:W-:Y:S01]  /*3190*/  FMUL R12, R18, R57 ;  /* 0x00000039120c7220 */ /* 0x020fe20000400000 */
[----:B------:R-:W-:Y:S01]  /*31a0*/  ISETP.GT.AND P1, PT, R0, 0x8, P1 ;  /* 0x000000080000780c */ /* 0x000fe20000f24270 */
[----:B------:R-:W-:Y:S02]  /*31b0*/  BSSY B1, `(.L_x_66) ;  /* 0x0000005000017945 */ /* 0x000fe40003800000 */
[----:B------:R-:W-:-:S05]  /*31c0*/  FFMA R41, R41, R56, R12 ;  /* 0x0000003829297223 */ /* 0x000fca000000000c */
[----:B------:R0:W-:Y:S05]  /*31d0*/  @P0 STG.E desc[UR36][R6.64+0x84], R41 ;  /* 0x0000842906000986 */ /* 0x0001ea000c101924 */
[----:B------:R-:W-:Y:S05]  /*31e0*/  @!P1 BRA `(.L_x_67) ;  /* 0x0000000000049947 */ /* 0x000fea0003800000 */
[----:B------:R0:W5:Y:S02]  /*31f0*/  LDG.E.LTC128B R18, desc[UR36][R8.64+0x80] ;  /* 0x0000802408127981 */ /* 0x000164000c1e1920 */
.L_x_67:
[----:B------:R-:W-:Y:S05]  /*3200*/  BSYNC B1 ;  /* 0x0000000000017941 */ /* 0x000fea0003800000 */
.L_x_66:
        /* <DEDUP_REMOVED lines=8> */
.L_x_69:
[----:B------:R-:W-:Y:S05]  /*3290*/  BSYNC B1 ;  /* 0x0000000000017941 */ /* 0x000fea0003800000 */
.L_x_68:
        /* <DEDUP_REMOVED lines=8> */
.L_x_71:
[----:B------:R-:W-:Y:S05]  /*3320*/  BSYNC B1 ;  /* 0x0000000000017941 */ /* 0x000fea0003800000 */
.L_x_70:
[----:B--2--5:R-:W-:Y:S01]  /*3330*/  FMUL R3, R18, R57 ;  /* 0x0000003912037220 */ /* 0x024fe20000400000 */
[----:B------:R-:W-:Y:S01]  /*3340*/  ISETP.GT.AND P2, PT, R0, RZ, P1 ;  /* 0x000000ff0000720c */ /* 0x000fe20000f44270 */
[----:B------:R-:W-:Y:S02]  /*3350*/  BSSY B1, `(.L_x_72) ;  /* 0x0000005000017945 */ /* 0x000fe40003800000 */
[----:B------:R-:W-:-:S05]  /*3360*/  FFMA R3, R44, R56, R3 ;  /* 0x000000382c037223 */ /* 0x000fca0000000003 */
[----:B------:R2:W-:Y:S05]  /*3370*/  @P3 STG.E desc[UR36][R6.64+0xa0], R3 ;  /* 0x0000a00306003986 */ /* 0x0005ea000c101924 */
[----:B------:R-:W-:Y:S05]  /*3380*/  @!P2 BRA `(.L_x_73) ;  /* 0x000000000004a947 */ /* 0x000fea0003800000 */
[----:B------:R0:W5:Y:S02]  /*3390*/  LDG.E.LTC128B R18, desc[UR36][R4.64+0xa4] ;  /* 0x0000a42404127981 */ /* 0x000164000c1e1920 */
.L_x_73:
[----:B------:R-:W-:Y:S05]  /*33a0*/  BSYNC B1 ;  /* 0x0000000000017941 */ /* 0x000fea0003800000 */
.L_x_72:
[----:B-----5:R-:W-:Y:S01]  /*33b0*/  FMUL R12, R18, R57 ;  /* 0x00000039120c7220 */ /* 0x020fe20000400000 */
[----:B------:R-:W-:Y:S01]  /*33c0*/  ISETP.GT.AND P0, PT, R0, 0x8, P0 ;  /* 0x000000080000780c */ /* 0x000fe20000704270 */
[----:B------:R-:W-:Y:S02]  /*33d0*/  BSSY B1, `(.L_x_74) ;  /* 0x0000005000017945 */ /* 0x000fe40003800000 */
[----:B------:R-:W-:-:S05]  /*33e0*/  FFMA R45, R45, R56, R12 ;  /* 0x000000382d2d7223 */ /* 0x000fca000000000c */
[----:B------:R0:W-:Y:S05]  /*33f0*/  @P2 STG.E desc[UR36][R6.64+0xa4], R45 ;  /* 0x0000a42d06002986 */ /* 0x0001ea000c101924 */
[----:B------:R-:W-:Y:S05]  /*3400*/  @!P0 BRA `(.L_x_75) ;  /* 0x0000000000048947 */ /* 0x000fea0003800000 */
[----:B------:R0:W5:Y:S02]  /*3410*/  LDG.E.LTC128B R18, desc[UR36][R8.64+0xa0] ;  /* 0x0000a02408127981 */ /* 0x000164000c1e1920 */
.L_x_75:
[----:B------:R-:W-:Y:S05]  /*3420*/  BSYNC B1 ;  /* 0x0000000000017941 */ /* 0x000fea0003800000 */
.L_x_74:
        /* <DEDUP_REMOVED lines=8> */
.L_x_77:
[----:B------:R-:W-:Y:S05]  /*34b0*/  BSYNC B1 ;  /* 0x0000000000017941 */ /* 0x000fea0003800000 */
.L_x_76:
        /* <DEDUP_REMOVED lines=8> */
.L_x_79:
[----:B------:R-:W-:Y:S05]  /*3540*/  BSYNC B1 ;  /* 0x0000000000017941 */ /* 0x000fea0003800000 */
.L_x_78:
[----:B--2--5:R-:W-:Y:S01]  /*3550*/  FMUL R3, R18, R57 ;  /* 0x0000003912037220 */ /* 0x024fe20000400000 */
[----:B------:R-:W-:Y:S01]  /*3560*/  ISETP.GT.AND P1, PT, R0, RZ, P0 ;  /* 0x000000ff0000720c */ /* 0x000fe20000724270 */
[----:B------:R-:W-:Y:S02]  /*3570*/  BSSY B1, `(.L_x_80) ;  /* 0x0000005000017945 */ /* 0x000fe40003800000 */
[----:B------:R-:W-:-:S05]  /*3580*/  FFMA R3, R48, R56, R3 ;  /* 0x0000003830037223 */ /* 0x000fca0000000003 */
[----:B------:R2:W-:Y:S05]  /*3590*/  @P3 STG.E desc[UR36][R6.64+0xc0], R3 ;  /* 0x0000c00306003986 */ /* 0x0005ea000c101924 */
[----:B------:R-:W-:Y:S05]  /*35a0*/  @!P1 BRA `(.L_x_81) ;  /* 0x0000000000049947 */ /* 0x000fea0003800000 */
[----:B------:R0:W5:Y:S02]  /*35b0*/  LDG.E.LTC128B R18, desc[UR36][R4.64+0xc4] ;  /* 0x0000c42404127981 */ /* 0x000164000c1e1920 */
.L_x_81:
[----:B------:R-:W-:Y:S05]  /*35c0*/  BSYNC B1 ;  /* 0x0000000000017941 */ /* 0x000fea0003800000 */
.L_x_80:
[----:B-----5:R-:W-:Y:S01]  /*35d0*/  FMUL R12, R18, R57 ;  /* 0x00000039120c7220 */ /* 0x020fe20000400000 */
[----:B------:R-:W-:Y:S01]  /*35e0*/  ISETP.GT.AND P2, PT, R0, 0x8, P2 ;  /* 0x000000080000780c */ /* 0x000fe20001744270 */
[----:B------:R-:W-:Y:S02]  /*35f0*/  BSSY B1, `(.L_x_82) ;  /* 0x0000005000017945 */ /* 0x000fe40003800000 */
[----:B------:R-:W-:-:S05]  /*3600*/  FFMA R49, R49, R56, R12 ;  /* 0x0000003831317223 */ /* 0x000fca000000000c */
[----:B------:R0:W-:Y:S05]  /*3610*/  @P1 STG.E desc[UR36][R6.64+0xc4], R49 ;  /* 0x0000c43106001986 */ /* 0x0001ea000c101924 */
[----:B------:R-:W-:Y:S05]  /*3620*/  @!P2 BRA `(.L_x_83) ;  /* 0x000000000004a947 */ /* 0x000fea0003800000 */
[----:B------:R0:W5:Y:S02]  /*3630*/  LDG.E.LTC128B R18, desc[UR36][R8.64+0xc0] ;  /* 0x0000c02408127981 */ /* 0x000164000c1e1920 */
.L_x_83:
[----:B------:R-:W-:Y:S05]  /*3640*/  BSYNC B1 ;  /* 0x0000000000017941 */ /* 0x000fea0003800000 */
.L_x_82:
        /* <DEDUP_REMOVED lines=8> */
.L_x_85:
[----:B------:R-:W-:Y:S05]  /*36d0*/  BSYNC B1 ;  /* 0x0000000000017941 */ /* 0x000fea0003800000 */
.L_x_84:
        /* <DEDUP_REMOVED lines=8> */
.L_x_87:
[----:B------:R-:W-:Y:S05]  /*3760*/  BSYNC B1 ;  /* 0x0000000000017941 */ /* 0x000fea0003800000 */
.L_x_86:
[----:B--2--5:R-:W-:Y:S01]  /*3770*/  FMUL R3, R18, R57 ;  /* 0x0000003912037220 */ /* 0x024fe20000400000 */
[----:B------:R-:W-:Y:S01]  /*3780*/  ISETP.GT.AND P0, PT, R0, RZ, P2 ;  /* 0x000000ff0000720c */ /* 0x000fe20001704270 */
[----:B------:R-:W-:Y:S02]  /*3790*/  BSSY B1, `(.L_x_88) ;  /* 0x0000005000017945 */ /* 0x000fe40003800000 */
[----:B------:R-:W-:-:S05]  /*37a0*/  FFMA R3, R52, R56, R3 ;  /* 0x0000003834037223 */ /* 0x000fca0000000003 */
[----:B------:R2:W-:Y:S05]  /*37b0*/  @P3 STG.E desc[UR36][R6.64+0xe0], R3 ;  /* 0x0000e00306003986 */ /* 0x0005ea000c101924 */
[----:B------:R-:W-:Y:S05]  /*37c0*/  @!P0 BRA `(.L_x_89) ;  /* 0x0000000000048947 */ /* 0x000fea0003800000 */
[----:B------:R0:W5:Y:S02]  /*37d0*/  LDG.E.LTC128B R18, desc[UR36][R4.64+0xe4] ;  /* 0x0000e42404127981 */ /* 0x000164000c1e1920 */
.L_x_89:
[----:B------:R-:W-:Y:S05]  /*37e0*/  BSYNC B1 ;  /* 0x0000000000017941 */ /* 0x000fea0003800000 */
.L_x_88:
[----:B01--45:R-:W-:Y:S01]  /*37f0*/  FMUL R4, R18, R57 ;  /* 0x0000003912047220 */ /* 0x033fe20000400000 */
[----:B------:R-:W-:Y:S01]  /*3800*/  ISETP.GT.AND P1, PT, R0, 0x8, P1 ;  /* 0x000000080000780c */ /* 0x000fe20000f24270 */
[----:B------:R-:W-:Y:S02]  /*3810*/  BSSY B1, `(.L_x_90) ;  /* 0x0000005000017945 */ /* 0x000fe40003800000 */
[----:B------:R-:W-:-:S05]  /*3820*/  FFMA R53, R53, R56, R4 ;  /* 0x0000003835357223 */ /* 0x000fca0000000004 */
[----:B------:R0:W-:Y:S05]  /*3830*/  @P0 STG.E desc[UR36][R6.64+0xe4], R53 ;  /* 0x0000e43506000986 */ /* 0x0001ea000c101924 */
[----:B------:R-:W-:Y:S05]  /*3840*/  @!P1 BRA `(.L_x_91) ;  /* 0x0000000000049947 */ /* 0x000fea0003800000 */
[----:B------:R1:W5:Y:S02]  /*3850*/  LDG.E.LTC128B R18, desc[UR36][R8.64+0xe0] ;  /* 0x0000e02408127981 */ /* 0x000364000c1e1920 */
.L_x_91:
[----:B------:R-:W-:Y:S05]  /*3860*/  BSYNC B1 ;  /* 0x0000000000017941 */ /* 0x000fea0003800000 */
.L_x_90:
[----:B--2--5:R-:W-:Y:S01]  /*3870*/  FMUL R3, R18, R57 ;  /* 0x0000003912037220 */ /* 0x024fe20000400000 */
[----:B------:R-:W-:Y:S01]  /*3880*/  @P1 IMAD.MOV.U32 R4, RZ, RZ, R10 ;  /* 0x000000ffff041224 */ /* 0x000fe200078e000a */
[----:B------:R-:W-:Y:S01]  /*3890*/  ISETP.GT.AND P2, PT, R0, 0x8, P2 ;  /* 0x000000080000780c */ /* 0x000fe20001744270 */
[----:B------:R-:W-:Y:S02]  /*38a0*/  @P1 IMAD.MOV.U32 R5, RZ, RZ, R11 ;  /* 0x000000ffff051224 */ /* 0x000fe400078e000b */
[----:B------:R-:W-:Y:S01]  /*38b0*/  FFMA R3, R54, R56, R3 ;  /* 0x0000003836037223 */ /* 0x000fe20000000003 */
[----:B------:R-:W-:Y:S04]  /*38c0*/  BSSY B1, `(.L_x_92) ;  /* 0x0000004000017945 */ /* 0x000fe80003800000 */
[----:B------:R2:W-:Y:S05]  /*38d0*/  @P1 STG.E desc[UR36][R4.64+0xe0], R3 ;  /* 0x0000e00304001986 */ /* 0x0005ea000c101924 */
[----:B------:R-:W-:Y:S05]  /*38e0*/  @!P2 BRA `(.L_x_93) ;  /* 0x000000000004a947 */ /* 0x000fea0003800000 */
[----:B------:R4:W5:Y:S02]  /*38f0*/  LDG.E.LTC128B R18, desc[UR36][R8.64+0xe4] ;  /* 0x0000e42408127981 */ /* 0x000964000c1e1920 */
.L_x_93:
[----:B------:R-:W-:Y:S05]  /*3900*/  BSYNC B1 ;  /* 0x0000000000017941 */ /* 0x000fea0003800000 */
.L_x_92:
[----:B-----5:R-:W-:-:S04]  /*3910*/  FMUL R18, R18, R57 ;  /* 0x0000003912127220 */ /* 0x020fc80000400000 */
[----:B------:R-:W-:Y:S01]  /*3920*/  FFMA R55, R55, R56, R18 ;  /* 0x0000003837377223 */ /* 0x000fe20000000012 */
[----:B------:R-:W-:Y:S06]  /*3930*/  @!P2 BRA `(.L_x_94) ;  /* 0x0000000400e0a947 */ /* 0x000fec0003800000 */
[----:B------:R0:W-:Y:S01]  /*3940*/  STG.E desc[UR36][R10.64+0xe4], R55 ;  /* 0x0000e4370a007986 */ /* 0x0001e2000c101924 */
[----:B------:R-:W-:Y:S05]  /*3950*/  BRA `(.L_x_94) ;  /* 0x0000000400d87947 */ /* 0x000fea0003800000 */
.L_x_33:
[----:B------:R-:W-:Y:S01]  /*3960*/  ISETP.GT.AND P0, PT, R22, 0x1, PT ;  /* 0x000000011600780c */ /* 0x000fe20003f04270 */
[----:B------:R-:W-:Y:S01]  /*3970*/  ULDC.64 UR4, c[0x0][0x5c0] ;  /* 0x0001700000047ab9 */ /* 0x000fe20000000a00 */
[-C--:B------:R-:W-:Y:S01]  /*3980*/  FMUL R3, R24, R56.reuse ;  /* 0x0000003818037220 */ /* 0x080fe20000400000 */
[----:B------:R-:W-:Y:S01]  /*3990*/  LEA R4, P4, R72, UR4, 0x2 ;  /* 0x0000000448047c11 */ /* 0x000fe2000f8810ff */
[-C--:B------:R-:W-:Y:S01]  /*39a0*/  FMUL R25, R25, R56.reuse ;  /* 0x0000003819197220 */ /* 0x080fe20000400000 */
[----:B------:R-:W-:Y:S01]  /*39b0*/  ISETP.GT.AND P2, PT, R0, RZ, P0 ;  /* 0x000000ff0000720c */ /* 0x000fe20000744270 */
[-C--:B------:R-:W-:Y:S01]  /*39c0*/  FMUL R27, R27, R56.reuse ;  /* 0x000000381b1b7220 */ /* 0x080fe20000400000 */
[----:B------:R-:W-:Y:S01]  /*39d0*/  LEA.HI.X R5, R72, UR5, R7, 0x2, P4 ;  /* 0x0000000548057c11 */ /* 0x000fe2000a0f1407 */
[-C--:B------:R-:W-:Y:S01]  /*39e0*/  FMUL R9, R28, R56.reuse ;  /* 0x000000381c097220 */ /* 0x080fe20000400000 */
[C---:B------:R-:W-:Y:S01]  /*39f0*/  ISETP.GT.AND P3, PT, R0.reuse, 0x8, P3 ;  /* 0x000000080000780c */ /* 0x040fe20001f64270 */
[-C--:B------:R-:W-:Y:S01]  /*3a00*/  FMUL R29, R29, R56.reuse ;  /* 0x000000381d1d7220 */ /* 0x080fe20000400000 */
[----:B------:R-:W-:Y:S01]  /*3a10*/  ISETP.GT.AND P0, PT, R0, 0x8, P0 ;  /* 0x000000080000780c */ /* 0x000fe20000704270 */
[----:B------:R0:W-:Y:S01]  /*3a20*/  @P1 STG.E desc[UR36][R4.64], R3 ;  /* 0x0000000304001986 */ /* 0x0001e2000c101924 */
[----:B------:R-:W-:Y:S01]  /*3a30*/  ISETP.GT.AND P5, PT, R22, 0x8, PT ;  /* 0x000000081600780c */ /* 0x000fe20003fa4270 */
[-C--:B------:R-:W-:Y:S01]  /*3a40*/  FMUL R31, R31, R56.reuse ;  /* 0x000000381f1f7220 */ /* 0x080fe20000400000 */
[C---:B------:R-:W-:Y:S01]  /*3a50*/  SHF.L.U64.HI R7, R62.reuse, 0x2, R63 ;  /* 0x000000023e077819 */ /* 0x040fe2000001023f */
[----:B------:R-:W-:Y:S01]  /*3a60*/  FMUL R33, R33, R56 ;  /* 0x0000003821217220 */ /* 0x000fe20000400000 */
[----:B------:R-:W-:Y:S01]  /*3a70*/  LEA R6, P1, R62, R4, 0x2 ;  /* 0x000000043e067211 */ /* 0x000fe200078210ff */
[----:B------:R-:W-:Y:S01]  /*3a80*/  @P2 STG.E desc[UR36][R4.64+0x4], R25 ;  /* 0x0000041904002986 */ /* 0x000fe2000c101924 */
[----:B------:R-:W-:Y:S01]  /*3a90*/  ISETP.GT.AND P4, PT, R22, 0x9, PT ;  /* 0x000000091600780c */ /* 0x000fe20003f84270 */
[-C--:B------:R-:W-:Y:S01]  /*3aa0*/  FMUL R35, R35, R56.reuse ;  /* 0x0000003823237220 */ /* 0x080fe20000400000 */
[C---:B------:R-:W-:Y:S01]  /*3ab0*/  ISETP.GT.AND P2, PT, R0.reuse, RZ, P5 ;  /* 0x000000ff0000720c */ /* 0x040fe20002f44270 */
[----:B------:R-:W-:Y:S01]  /*3ac0*/  IMAD.X R7, R7, 0x1, R5, P1 ;  /* 0x0000000107077824 */ /* 0x000fe200008e0605 */
[----:B------:R-:W-:Y:S01]  /*3ad0*/  ISETP.GT.AND P1, PT, R0, RZ, P4 ;  /* 0x000000ff0000720c */ /* 0x000fe20002724270 */
[-C--:B0-----:R-:W-:Y:S01]  /*3ae0*/  FMUL R3, R26, R56.reuse ;  /* 0x000000381a037220 */ /* 0x081fe20000400000 */
[----:B------:R-:W-:Y:S01]  /*3af0*/  ISETP.GT.AND P4, PT, R0, 0x8, P4 ;  /* 0x000000080000780c */ /* 0x000fe20002784270 */
[-C--:B------:R-:W-:Y:S01]  /*3b00*/  FMUL R37, R37, R56.reuse ;  /* 0x0000003825257220 */ /* 0x080fe20000400000 */
[-C--:B------:R-:W-:Y:S01]  /*3b10*/  FMUL R39, R39, R56.reuse ;  /* 0x0000003827277220 */ /* 0x080fe20000400000 */
[-C--:B------:R-:W-:Y:S01]  /*3b20*/  FMUL R41, R41, R56.reuse ;  /* 0x0000003829297220 */ /* 0x080fe20000400000 */
[----:B------:R0:W-:Y:S01]  /*3b30*/  @P3 STG.E desc[UR36][R6.64], R3 ;  /* 0x0000000306003986 */ /* 0x0001e2000c101924 */
[----:B------:R-:W-:Y:S01]  /*3b40*/  ISETP.GT.AND P3, PT, R22, 0x11, PT ;  /* 0x000000111600780c */ /* 0x000fe20003f64270 */
[-C--:B------:R-:W-:Y:S01]  /*3b50*/  FMUL R43, R43, R56.reuse ;  /* 0x000000382b2b7220 */ /* 0x080fe20000400000 */
[-C--:B------:R-:W-:Y:S01]  /*3b60*/  FMUL R45, R45, R56.reuse ;  /* 0x000000382d2d7220 */ /* 0x080fe20000400000 */
[----:B------:R-:W-:Y:S01]  /*3b70*/  @P0 STG.E desc[UR36][R6.64+0x4], R27 ;  /* 0x0000041b06000986 */ /* 0x000fe2000c101924 */
[----:B------:R-:W-:Y:S01]  /*3b80*/  ISETP.GT.AND P0, PT, R0, 0x8, P5 ;  /* 0x000000080000780c */ /* 0x000fe20002f04270 */
[-C--:B------:R-:W-:Y:S01]  /*3b90*/  FMUL R47, R47, R56.reuse ;  /* 0x000000382f2f7220 */ /* 0x080fe20000400000 */
[----:B------:R-:W-:Y:S01]  /*3ba0*/  ISETP.GT.AND P5, PT, R22, 0x10, PT ;  /* 0x000000101600780c */ /* 0x000fe20003fa4270 */
[----:B------:R1:W-:Y:S01]  /*3bb0*/  @P2 STG.E desc[UR36][R4.64+0x20], R9 ;  /* 0x0000200904002986 */ /* 0x0003e2000c101924 */
[-C--:B------:R-:W-:Y:S01]  /*3bc0*/  FMUL R49, R49, R56.reuse ;  /* 0x0000003831317220 */ /* 0x080fe20000400000 */
[-C--:B------:R-:W-:Y:S01]  /*3bd0*/  FMUL R51, R51, R56.reuse ;  /* 0x0000003833337220 */ /* 0x080fe20000400000 */
[----:B------:R-:W-:Y:S01]  /*3be0*/  ISETP.GT.AND P2, PT, R0, RZ, P5 ;  /* 0x000000ff0000720c */ /* 0x000fe20002f44270 */
[----:B------:R-:W-:Y:S01]  /*3bf0*/  @P1 STG.E desc[UR36][R4.64+0x24], R29 ;  /* 0x0000241d04001986 */ /* 0x000fe2000c101924 */
[-C--:B0-----:R-:W-:Y:S01]  /*3c00*/  FMUL R3, R30, R56.reuse ;  /* 0x000000381e037220 */ /* 0x081fe20000400000 */
[C---:B------:R-:W-:Y:S01]  /*3c10*/  ISETP.GT.AND P1, PT, R0.reuse, RZ, P3 ;  /* 0x000000ff0000720c */ /* 0x040fe20001f24270 */
[-C--:B------:R-:W-:Y:S01]  /*3c20*/  FMUL R53, R53, R56.reuse ;  /* 0x0000003835357220 */ /* 0x080fe20000400000 */
[----:B------:R-:W-:Y:S01]  /*3c30*/  ISETP.GT.AND P3, PT, R0, 0x8, P3 ;  /* 0x000000080000780c */ /* 0x000fe20001f64270 */
[-C--:B------:R-:W-:Y:S01]  /*3c40*/  FMUL R11, R54, R56.reuse ;  /* 0x00000038360b7220 */ /* 0x080fe20000400000 */
[----:B------:R0:W-:Y:S01]  /*3c50*/  @P0 STG.E desc[UR36][R6.64+0x20], R3 ;  /* 0x0000200306000986 */ /* 0x0001e2000c101924 */
[----:B------:R-:W-:Y:S01]  /*3c60*/  ISETP.GT.AND P0, PT, R0, 0x8, P5 ;  /* 0x000000080000780c */ /* 0x000fe20002f04270 */
[-C--:B-1----:R-:W-:Y:S01]  /*3c70*/  FMUL R9, R32, R56.reuse ;  /* 0x0000003820097220 */ /* 0x082fe20000400000 */
[C---:B------:R-:W-:Y:S01]  /*3c80*/  ISETP.GT.AND P5, PT, R22.reuse, 0x18, PT ;  /* 0x000000181600780c */ /* 0x040fe20003fa4270 */
[----:B------:R-:W-:Y:S01]  /*3c90*/  @P4 STG.E desc[UR36][R6.64+0x24], R31 ;  /* 0x0000241f06004986 */ /* 0x000fe2000c101924 */
[----:B------:R-:W-:Y:S01]  /*3ca0*/  ISETP.GT.AND P4, PT, R22, 0x19, PT ;  /* 0x000000191600780c */ /* 0x000fe20003f84270 */
[----:B------:R-:W-:-:S02]  /*3cb0*/  FMUL R55, R55, R56 ;  /* 0x0000003837377220 */ /* 0x000fc40000400000 */
[----:B------:R1:W-:Y:S01]  /*3cc0*/  @P2 STG.E desc[UR36][R4.64+0x40], R9 ;  /* 0x0000400904002986 */ /* 0x0003e2000c101924 */
[----:B------:R-:W-:-:S03]  /*3cd0*/  ISETP.GT.AND P2, PT, R0, RZ, P5 ;  /* 0x000000ff0000720c */ /* 0x000fc60002f44270 */
[----:B------:R-:W-:Y:S01]  /*3ce0*/  @P1 STG.E desc[UR36][R4.64+0x44], R33 ;  /* 0x0000442104001986 */ /* 0x000fe2000c101924 */
[----:B------:R-:W-:Y:S01]  /*3cf0*/  ISETP.GT.AND P1, PT, R0, RZ, P4 ;  /* 0x000000ff0000720c */ /* 0x000fe20002724270 */
[----:B0-----:R-:W-:Y:S01]  /*3d00*/  FMUL R3, R34, R56 ;  /* 0x0000003822037220 */ /* 0x001fe20000400000 */
[----:B------:R-:W-:-:S04]  /*3d10*/  ISETP.GT.AND P4, PT, R0, 0x8, P4 ;  /* 0x000000080000780c */ /* 0x000fc80002784270 */
[----:B------:R0:W-:Y:S01]  /*3d20*/  @P0 STG.E desc[UR36][R6.64+0x40], R3 ;  /* 0x0000400306000986 */ /* 0x0001e2000c101924 */
[----:B-1----:R-:W-:Y:S01]  /*3d30*/  FMUL R9, R36, R56 ;  /* 0x0000003824097220 */ /* 0x002fe20000400000 */
[----:B------:R-:W-:Y:S02]  /*3d40*/  ISETP.GT.AND P0, PT, R0, 0x8, P5 ;  /* 0x000000080000780c */ /* 0x000fe40002f04270 */
[----:B------:R-:W-:Y:S01]  /*3d50*/  @P3 STG.E desc[UR36][R6.64+0x44], R35 ;  /* 0x0000442306003986 */ /* 0x000fe2000c101924 */
[----:B------:R-:W-:-:S03]  /*3d60*/  ISETP.GT.AND P5, PT, R22, 0x20, PT ;  /* 0x000000201600780c */ /* 0x000fc60003fa4270 */
[----:B------:R1:W-:Y:S01]  /*3d70*/  @P2 STG.E desc[UR36][R4.64+0x60], R9 ;  /* 0x0000600904002986 */ /* 0x0003e2000c101924 */
[----:B------:R-:W-:Y:S02]  /*3d80*/  ISETP.GT.AND P2, PT, R22, 0x21, PT ;  /* 0x000000211600780c */ /* 0x000fe40003f44270 */
[C---:B------:R-:W-:Y:S01]  /*3d90*/  ISETP.GT.AND P3, PT, R0.reuse, RZ, P5 ;  /* 0x000000ff0000720c */ /* 0x040fe20002f64270 */
[----:B------:R-:W-:Y:S01]  /*3da0*/  @P1 STG.E desc[UR36][R4.64+0x64], R37 ;  /* 0x0000642504001986 */ /* 0x000fe2000c101924 */
[----:B------:R-:W-:Y:S01]  /*3db0*/  ISETP.GT.AND P1, PT, R0, RZ, P2 ;  /* 0x000000ff0000720c */ /* 0x000fe20001724270 */
[----:B0-----:R-:W-:Y:S01]  /*3dc0*/  FMUL R3, R38, R56 ;  /* 0x0000003826037220 */ /* 0x001fe20000400000 */
[----:B------:R-:W-:-:S04]  /*3dd0*/  ISETP.GT.AND P2, PT, R0, 0x8, P2 ;  /* 0x000000080000780c */ /* 0x000fc80001744270 */
[----:B------:R0:W-:Y:S01]  /*3de0*/  @P0 STG.E desc[UR36][R6.64+0x60], R3 ;  /* 0x0000600306000986 */ /* 0x0001e2000c101924 */
[----:B-1----:R-:W-:Y:S01]  /*3df0*/  FMUL R9, R40, R56 ;  /* 0x0000003828097220 */ /* 0x002fe20000400000 */
[----:B------:R-:W-:Y:S02]  /*3e00*/  ISETP.GT.AND P0, PT, R0, 0x8, P5 ;  /* 0x000000080000780c */ /* 0x000fe40002f04270 */
[----:B------:R-:W-:Y:S04]  /*3e10*/  @P4 STG.E desc[UR36][R6.64+0x64], R39 ;  /* 0x0000642706004986 */ /* 0x000fe8000c101924 */
[----:B------:R1:W-:Y:S01]  /*3e20*/  @P3 STG.E desc[UR36][R4.64+0x80], R9 ;  /* 0x0000800904003986 */ /* 0x0003e2000c101924 */
[----:B------:R-:W-:-:S03]  /*3e30*/  ISETP.GT.AND P3, PT, R22, 0x28, PT ;  /* 0x000000281600780c */ /* 0x000fc60003f64270 */
[----:B------:R-:W-:Y:S01]  /*3e40*/  @P1 STG.E desc[UR36][R4.64+0x84], R41 ;  /* 0x0000842904001986 */ /* 0x000fe2000c101924 */
[----:B------:R-:W-:Y:S01]  /*3e50*/  ISETP.GT.AND P1, PT, R22, 0x29, PT ;  /* 0x000000291600780c */ /* 0x000fe20003f24270 */
[-C--:B0-----:R-:W-:Y:S01]  /*3e60*/  FMUL R3, R42, R56.reuse ;  /* 0x000000382a037220 */ /* 0x081fe20000400000 */
[C---:B------:R-:W-:Y:S02]  /*3e70*/  ISETP.GT.AND P5, PT, R0.reuse, RZ, P3 ;  /* 0x000000ff0000720c */ /* 0x040fe40001fa4270 */
[----:B------:R-:W-:Y:S02]  /*3e80*/  ISETP.GT.AND P4, PT, R0, RZ, P1 ;  /* 0x000000ff0000720c */ /* 0x000fe40000f84270 */
[----:B------:R0:W-:Y:S01]  /*3e90*/  @P0 STG.E desc[UR36][R6.64+0x80], R3 ;  /* 0x0000800306000986 */ /* 0x0001e2000c101924 */
[----:B-1----:R-:W-:Y:S01]  /*3ea0*/  FMUL R9, R44, R56 ;  /* 0x000000382c097220 */ /* 0x002fe20000400000 */
[----:B------:R-:W-:Y:S02]  /*3eb0*/  ISETP.GT.AND P3, PT, R0, 0x8, P3 ;  /* 0x000000080000780c */ /* 0x000fe40001f64270 */
[----:B------:R-:W-:Y:S01]  /*3ec0*/  @P2 STG.E desc[UR36][R6.64+0x84], R43 ;  /* 0x0000842b06002986 */ /* 0x000fe2000c101924 */
[----:B------:R-:W-:-:S02]  /*3ed0*/  ISETP.GT.AND P0, PT, R22, 0x30, PT ;  /* 0x000000301600780c */ /* 0x000fc40003f04270 */
[----:B------:R-:W-:Y:S02]  /*3ee0*/  ISETP.GT.AND P1, PT, R0, 0x8, P1 ;  /* 0x000000080000780c */ /* 0x000fe40000f24270 */
[----:B------:R-:W-:Y:S01]  /*3ef0*/  ISETP.GT.AND P2, PT, R22, 0x31, PT ;  /* 0x000000311600780c */ /* 0x000fe20003f44270 */
[----:B------:R1:W-:Y:S01]  /*3f00*/  @P5 STG.E desc[UR36][R4.64+0xa0], R9 ;  /* 0x0000a00904005986 */ /* 0x0003e2000c101924 */
[----:B------:R-:W-:Y:S01]  /*3f10*/  ISETP.GT.AND P5, PT, R0, RZ, P0 ;  /* 0x000000ff0000720c */ /* 0x000fe200007a4270 */
[-C--:B0-----:R-:W-:Y:S01]  /*3f20*/  FMUL R3, R46, R56.reuse ;  /* 0x000000382e037220 */ /* 0x081fe20000400000 */
[C---:B------:R-:W-:Y:S01]  /*3f30*/  ISETP.GT.AND P0, PT, R0.reuse, 0x8, P0 ;  /* 0x000000080000780c */ /* 0x040fe20000704270 */
[----:B------:R-:W-:Y:S01]  /*3f40*/  @P4 STG.E desc[UR36][R4.64+0xa4], R45 ;  /* 0x0000a42d04004986 */ /* 0x000fe2000c101924 */
[C---:B------:R-:W-:Y:S02]  /*3f50*/  ISETP.GT.AND P4, PT, R0.reuse, RZ, P2 ;  /* 0x000000ff0000720c */ /* 0x040fe40001784270 */
[----:B------:R-:W-:Y:S01]  /*3f60*/  ISETP.GT.AND P2, PT, R0, 0x8, P2 ;  /* 0x000000080000780c */ /* 0x000fe20001744270 */
[----:B------:R0:W-:Y:S01]  /*3f70*/  @P3 STG.E desc[UR36][R6.64+0xa0], R3 ;  /* 0x0000a00306003986 */ /* 0x0001e2000c101924 */
[----:B------:R-:W-:Y:S01]  /*3f80*/  ISETP.GT.AND P3, PT, R22, 0x39, PT ;  /* 0x000000391600780c */ /* 0x000fe20003f64270 */
[----:B-1----:R-:W-:-:S02]  /*3f90*/  FMUL R9, R48, R56 ;  /* 0x0000003830097220 */ /* 0x002fc40000400000 */
[----:B------:R-:W-:Y:S01]  /*3fa0*/  @P1 STG.E desc[UR36][R6.64+0xa4], R47 ;  /* 0x0000a42f06001986 */ /* 0x000fe2000c101924 */
[----:B------:R-:W-:-:S03]  /*3fb0*/  ISETP.GT.AND P1, PT, R22, 0x38, PT ;  /* 0x000000381600780c */ /* 0x000fc60003f24270 */
[----:B------:R1:W-:Y:S01]  /*3fc0*/  @P5 STG.E desc[UR36][R4.64+0xc0], R9 ;  /* 0x0000c00904005986 */ /* 0x0003e2000c101924 */
[----:B------:R-:W-:Y:S01]  /*3fd0*/  ISETP.GT.AND P5, PT, R0, RZ, P3 ;  /* 0x000000ff0000720c */ /* 0x000fe20001fa4270 */
[-C--:B0-----:R-:W-:Y:S02]  /*3fe0*/  FMUL R3, R50, R56.reuse ;  /* 0x0000003832037220 */ /* 0x081fe40000400000 */
[----:B------:R-:W-:Y:S01]  /*3ff0*/  @P4 STG.E desc[UR36][R4.64+0xc4], R49 ;  /* 0x0000c43104004986 */ /* 0x000fe2000c101924 */
[C---:B------:R-:W-:Y:S02]  /*4000*/  ISETP.GT.AND P4, PT, R0.reuse, RZ, P1 ;  /* 0x000000ff0000720c */ /* 0x040fe40000f84270 */
[C---:B------:R-:W-:Y:S01]  /*4010*/  ISETP.GT.AND P1, PT, R0.reuse, 0x8, P1 ;  /* 0x000000080000780c */ /* 0x040fe20000f24270 */
[----:B------:R-:W-:Y:S01]  /*4020*/  @P0 STG.E desc[UR36][R6.64+0xc0], R3 ;  /* 0x0000c00306000986 */ /* 0x000fe2000c101924 */
[----:B------:R-:W-:Y:S01]  /*4030*/  ISETP.GT.AND P3, PT, R0, 0x8, P3 ;  /* 0x000000080000780c */ /* 0x000fe20001f64270 */
[----:B-1----:R-:W-:-:S02]  /*4040*/  FMUL R9, R52, R56 ;  /* 0x0000003834097220 */ /* 0x002fc40000400000 */
[----:B------:R-:W-:Y:S06]  /*4050*/  @P2 STG.E desc[UR36][R6.64+0xc4], R51 ;  /* 0x0000c43306002986 */ /* 0x000fec000c101924 */
[----:B------:R-:W-:Y:S04]  /*4060*/  @P4 STG.E desc[UR36][R4.64+0xe0], R9 ;  /* 0x0000e00904004986 */ /* 0x000fe8000c101924 */
[----:B------:R0:W-:Y:S02]  /*4070*/  @P5 STG.E desc[UR36][R4.64+0xe4], R53 ;  /* 0x0000e43504005986 */ /* 0x0001e4000c101924 */
[----:B0-----:R-:W-:-:S02]  /*4080*/  @P1 IMAD.MOV.U32 R4, RZ, RZ, R6 ;  /* 0x000000ffff041224 */ /* 0x001fc400078e0006 */
[----:B------:R-:W-:-:S05]  /*4090*/  @P1 IMAD.MOV.U32 R5, RZ, RZ, R7 ;  /* 0x000000ffff051224 */ /* 0x000fca00078e0007 */
[----:B------:R0:W-:Y:S04]  /*40a0*/  @P1 STG.E desc[UR36][R4.64+0xe0], R11 ;  /* 0x0000e00b04001986 */ /* 0x0001e8000c101924 */
[----:B------:R0:W-:Y:S02]  /*40b0*/  @P3 STG.E desc[UR36][R6.64+0xe4], R55 ;  /* 0x0000e43706003986 */ /* 0x0001e4000c101924 */
.L_x_94:
[----:B------:R-:W-:Y:S05]  /*40c0*/  BSYNC B0 ;  /* 0x0000000000007941 */ /* 0x000fea0003800000 */
.L_x_32:
[----:B0-2---:R-:W2:Y:S01]  /*40d0*/  LDL.64 R4, [R1] ;  /* 0x0000000001047983 */ /* 0x005ea20000100a00 */
[----:B------:R-:W-:Y:S01]  /*40e0*/  ULDC.64 UR4, c[0x0][0x650] ;  /* 0x0001940000047ab9 */ /* 0x000fe20000000a00 */
[----:B------:R-:W-:Y:S02]  /*40f0*/  IMAD.U32 R0, RZ, RZ, UR44 ;  /* 0x0000002cff007e24 */ /* 0x000fe4000f8e00ff */
[----:B------:R-:W-:Y:S02]  /*4100*/  IMAD.MOV.U32 R22, RZ, RZ, -0x1 ;  /* 0xffffffffff167424 */ /* 0x000fe400078e00ff */
[----:B------:R0:W-:Y:S01]  /*4110*/  SYNCS.ARRIVE.TRANS64.A1T0 RZ, [R0+UR48], RZ ;  /* 0x000000ff00ff79a7 */ /* 0x0001e20008100030 */
[----:B------:R-:W-:Y:S02]  /*4120*/  IMAD.MOV.U32 R18, RZ, RZ, -0x1 ;  /* 0xffffffffff127424 */ /* 0x000fe400078e00ff */
[----:B------:R-:W-:Y:S01]  /*4130*/  IMAD.MOV.U32 R19, RZ, RZ, -0x1 ;  /* 0xffffffffff137424 */ /* 0x000fe200078e00ff */
[----:B0-----:R-:W-:-:S02]  /*4140*/  PRMT R0, RZ, 0x7610, R0 ;  /* 0x00007610ff007816 */ /* 0x001fc40000000000 */
[----:B--2---:R-:W-:-:S05]  /*4150*/  LEA R16, P0, R4, R16, 0x1 ;  /* 0x0000001004107211 */ /* 0x004fca00078008ff */
[----:B------:R-:W-:Y:S01]  /*4160*/  IMAD.X R17, R66, 0x1, R17, P0 ;  /* 0x0000000142117824 */ /* 0x000fe200000e0611 */
[----:B------:R-:W-:-:S04]  /*4170*/  ISETP.GE.U32.AND P0, PT, R16, UR4, PT ;  /* 0x0000000410007c0c */ /* 0x000fc8000bf06070 */
[----:B------:R-:W-:-:S13]  /*4180*/  ISETP.GE.U32.AND.EX P0, PT, R17, UR5, PT, P0 ;  /* 0x0000000511007c0c */ /* 0x000fda000bf06100 */
[----:B------:R-:W-:Y:S05]  /*4190*/  @P0 BRA `(.L_x_95) ;  /* 0x00000004004c0947 */ /* 0x000fea0003800000 */
[----:B---3--:R-:W0:Y:S01]  /*41a0*/  LDC.64 R10, c[0x0][0x628] ;  /* 0x00018a00ff0a7b82 */ /* 0x008e220000000a00 */
[----:B------:R-:W2:Y:S01]  /*41b0*/  S2R R12, SR_CTAID.X ;  /* 0x00000000000c7919 */ /* 0x000ea20000002500 */
[----:B-1--4-:R-:W-:Y:S02]  /*41c0*/  IMAD.MOV.U32 R8, RZ, RZ, R16 ;  /* 0x000000ffff087224 */ /* 0x012fe400078e0010 */
[----:B------:R-:W-:Y:S01]  /*41d0*/  IMAD.MOV.U32 R9, RZ, RZ, R17 ;  /* 0x000000ffff097224 */ /* 0x000fe200078e0011 */
[----:B------:R-:W1:Y:S03]  /*41e0*/  S2R R18, SR_CTAID.Y ;  /* 0x0000000000127919 */ /* 0x000e660000002600 */
[----:B------:R-:W3:Y:S08]  /*41f0*/  LDC R0, c[0x0][0x630] ;  /* 0x00018c00ff007b82 */ /* 0x000ef00000000800 */
[----:B------:R-:W4:Y:S01]  /*4200*/  LDC.64 R14, c[0x0][0x620] ;  /* 0x00018800ff0e7b82 */ /* 0x000f220000000a00 */
[----:B0-----:R-:W-:-:S04]  /*4210*/  ISETP.NE.U32.AND P0, PT, R10, RZ, PT ;  /* 0x000000ff0a00720c */ /* 0x001fc80003f05070 */
[----:B------:R-:W-:-:S13]  /*4220*/  ISETP.NE.AND.EX P0, PT, R11, RZ, PT, P0 ;  /* 0x000000ff0b00720c */ /* 0x000fda0003f05300 */
[----:B-1234-:R-:W-:Y:S05]  /*4230*/  @!P0 BRA `(.L_x_96) ;  /* 0x0000000000288947 */ /* 0x01efea0003800000 */
[----:B------:R-:W0:Y:S02]  /*4240*/  LDC R3, c[0x0][0x634] ;  /* 0x00018d00ff037b82 */ /* 0x000e240000000800 */
[----:B0-----:R-:W-:-:S05]  /*4250*/  IADD3 R3, P0, R16, R3, RZ ;  /* 0x0000000310037210 */ /* 0x001fca0007f1e0ff */
        /* <DEDUP_REMOVED lines=8> */
.L_x_96:
[-CC-:B------:R-:W-:Y:S01]  /*42e0*/  SHF.R.U64 R19, R8, R0.reuse, R9.reuse ;  /* 0x0000000008137219 */ /* 0x180fe20000001209 */
[----:B------:R-:W0:Y:S01]  /*42f0*/  LDC.64 R24, c[0x0][0x640] ;  /* 0x00019000ff187b82 */ /* 0x000e220000000a00 */
[----:B------:R-:W-:Y:S01]  /*4300*/  SHF.R.U32.HI R0, RZ, R0, R9 ;  /* 0x00000000ff007219 */ /* 0x000fe20000011609 */
[----:B------:R-:W-:Y:S01]  /*4310*/  ULDC UR4, c[0x0][0x150] ;  /* 0x0000540000047ab9 */ /* 0x000fe20000000800 */
[----:B------:R-:W-:Y:S02]  /*4320*/  IADD3 R3, P0, RZ, -R19, RZ ;  /* 0x80000013ff037210 */ /* 0x000fe40007f1e0ff */
[----:B------:R-:W-:-:S03]  /*4330*/  I2FP.F32.U32 R7, R12 ;  /* 0x0000000c00077245 */ /* 0x000fc60000201000 */
[----:B------:R-:W1:Y:S01]  /*4340*/  LDC R6, c[0x0][0x618] ;  /* 0x00018600ff067b82 */ /* 0x000e620000000800 */
[----:B------:R-:W-:Y:S02]  /*4350*/  IMAD.X R5, RZ, RZ, ~R0, P0 ;  /* 0x000000ffff057224 */ /* 0x000fe400000e0e00 */
[----:B------:R-:W-:Y:S01]  /*4360*/  FMUL R7, R7, UR4 ;  /* 0x0000000407077c20 */ /* 0x000fe20008400000 */
[----:B------:R-:W-:Y:S01]  /*4370*/  ULDC UR4, c[0x0][0x154] ;  /* 0x0000550000047ab9 */ /* 0x000fe20000000800 */
[-C--:B------:R-:W-:Y:S02]  /*4380*/  IMAD R0, R5, R14.reuse, RZ ;  /* 0x0000000e05007224 */ /* 0x080fe400078e02ff */
[C---:B------:R-:W-:Y:S01]  /*4390*/  IMAD.WIDE.U32 R4, R3.reuse, R14, R16 ;  /* 0x0000000e03047225 */ /* 0x040fe200078e0010 */
[----:B------:R-:W2:Y:S01]  /*43a0*/  LDC R8, c[0x0][0x608] ;  /* 0x00018200ff087b82 */ /* 0x000ea20000000800 */
[----:B------:R-:W3:Y:S02]  /*43b0*/  F2I.U32.TRUNC.NTZ R7, R7 ;  /* 0x0000000700077305 */ /* 0x000ee4000020f000 */
[----:B------:R-:W-:Y:S01]  /*43c0*/  IMAD R3, R3, R15, R0 ;  /* 0x0000000f03037224 */ /* 0x000fe200078e0200 */
[----:B------:R-:W-:-:S03]  /*43d0*/  I2FP.F32.U32 R0, R18 ;  /* 0x0000001200007245 */ /* 0x000fc60000201000 */
[----:B------:R-:W-:Y:S01]  /*43e0*/  IMAD.IADD R3, R5, 0x1, R3 ;  /* 0x0000000105037824 */ /* 0x000fe200078e0203 */
[----:B------:R-:W4:Y:S01]  /*43f0*/  LDC R11, c[0x0][0x658] ;  /* 0x00019600ff0b7b82 */ /* 0x000f220000000800 */
[----:B0-----:R-:W-:-:S04]  /*4400*/  ISETP.NE.U32.AND P0, PT, R24, RZ, PT ;  /* 0x000000ff1800720c */ /* 0x001fc80003f05070 */
[----:B------:R-:W-:-:S03]  /*4410*/  ISETP.NE.AND.EX P0, PT, R25, RZ, PT, P0 ;  /* 0x000000ff1900720c */ /* 0x000fc60003f05300 */
[----:B------:R-:W0:Y:S01]  /*4420*/  LDC R9, c[0x0][0x144] ;  /* 0x00005100ff097b82 */ /* 0x000e220000000800 */
[-C--:B-1----:R-:W-:Y:S01]  /*4430*/  SHF.R.U64 R10, R4, R6.reuse, R3 ;  /* 0x00000006040a7219 */ /* 0x082fe20000001203 */
[----:B---3--:R-:W-:Y:S01]  /*4440*/  IMAD.MOV R7, RZ, RZ, -R7 ;  /* 0x000000ffff077224 */ /* 0x008fe200078e0a07 */
[----:B------:R-:W-:Y:S01]  /*4450*/  SHF.R.U32.HI R3, RZ, R6, R3 ;  /* 0x00000006ff037219 */ /* 0x000fe20000011603 */
[----:B------:R-:W-:-:S04]  /*4460*/  FMUL R6, R0, UR4 ;  /* 0x0000000400067c20 */ /* 0x000fc80008400000 */
[----:B------:R-:W1:Y:S01]  /*4470*/  LDC R21, c[0x0][0x148] ;  /* 0x00005200ff157b82 */ /* 0x000e620000000800 */
[----:B------:R3:W0:Y:S01]  /*4480*/  F2I.U32.TRUNC.NTZ R14, R6 ;  /* 0x00000006000e7305 */ /* 0x000622000020f000 */
[-CC-:B--2---:R-:W-:Y:S02]  /*4490*/  SHF.R.U64 R13, R10, R8.reuse, R3.reuse ;  /* 0x000000080a0d7219 */ /* 0x184fe40000001203 */
[----:B------:R-:W-:-:S04]  /*44a0*/  SHF.R.U32.HI R0, RZ, R8, R3 ;  /* 0x00000008ff007219 */ /* 0x000fc80000011603 */
[----:B------:R-:W2:Y:S01]  /*44b0*/  LDC R20, c[0x0][0x648] ;  /* 0x00019200ff147b82 */ /* 0x000ea20000000800 */
[-CC-:B----4-:R-:W-:Y:S02]  /*44c0*/  SHF.R.U64 R15, R13, R11.reuse, R0.reuse ;  /* 0x0000000b0d0f7219 */ /* 0x190fe40000001200 */
[----:B------:R-:W-:-:S03]  /*44d0*/  SHF.R.U32.HI R5, RZ, R11, R0 ;  /* 0x0000000bff057219 */ /* 0x000fc60000011600 */
[----:B------:R-:W-:Y:S02]  /*44e0*/  IMAD.MOV.U32 R4, RZ, RZ, R15 ;  /* 0x000000ffff047224 */ /* 0x000fe400078e000f */
[----:B------:R-:W4:Y:S01]  /*44f0*/  LDC R26, c[0x0][0x638] ;  /* 0x00018e00ff1a7b82 */ /* 0x000f220000000800 */
[----:B0-----:R-:W-:-:S07]  /*4500*/  IMAD R22, R9, R7, R12 ;  /* 0x0000000709167224 */ /* 0x001fce00078e020c */
[----:B------:R-:W0:Y:S08]  /*4510*/  LDC R27, c[0x0][0x610] ;  /* 0x00018400ff1b7b82 */ /* 0x000e300000000800 */
[----:B------:R-:W0:Y:S01]  /*4520*/  LDC R28, c[0x0][0x600] ;  /* 0x00018000ff1c7b82 */ /* 0x000e220000000800 */
[----:B-123--:R-:W-:Y:S05]  /*4530*/  @!P0 BRA `(.L_x_97) ;  /* 0x0000000000288947 */ /* 0x00efea0003800000 */
[----:B------:R-:W1:Y:S02]  /*4540*/  LDC R0, c[0x0][0x64c] ;  /* 0x00019300ff007b82 */ /* 0x000e640000000800 */
[----:B-1----:R-:W-:-:S05]  /*4550*/  IADD3 R3, P0, R15, R0, RZ ;  /* 0x000000000f037210 */ /* 0x002fca0007f1e0ff */
        /* <DEDUP_REMOVED lines=8> */
.L_x_97:
[----:B------:R-:W-:Y:S01]  /*45e0*/  ISETP.NE.AND P0, PT, R2, 0x1, PT ;  /* 0x000000010200780c */ /* 0x000fe20003f05270 */
[----:B------:R-:W-:Y:S01]  /*45f0*/  IMAD.MOV R14, RZ, RZ, -R14 ;  /* 0x000000ffff0e7224 */ /* 0x000fe200078e0a0e */
[----:B------:R-:W-:Y:S02]  /*4600*/  SHF.R.U64 R0, R4, R20, R5 ;  /* 0x0000001404007219 */ /* 0x000fe40000001205 */
[----:B------:R-:W-:Y:S02]  /*4610*/  LOP3.LUT R3, R13, R68, RZ, 0xc0, !PT ;  /* 0x000000440d037212 */ /* 0x000fe400078ec0ff */
[----:B------:R-:W-:Y:S01]  /*4620*/  LOP3.LUT R5, R10, R67, RZ, 0xc0, !PT ;  /* 0x000000430a057212 */ /* 0x000fe200078ec0ff */
[----:B------:R-:W-:Y:S02]  /*4630*/  IMAD.MOV R4, RZ, RZ, -R0 ;  /* 0x000000ffff047224 */ /* 0x000fe400078e0a00 */
[----:B------:R-:W-:Y:S02]  /*4640*/  IMAD R3, R64, R0, R3 ;  /* 0x0000000040037224 */ /* 0x000fe400078e0203 */
[----:B----4-:R-:W-:-:S02]  /*4650*/  IMAD R0, R4, R26, R15 ;  /* 0x0000001a04007224 */ /* 0x010fc400078e020f */
[----:B------:R-:W-:Y:S02]  /*4660*/  @P0 IMAD R22, R21, R14, R18 ;  /* 0x0000000e15160224 */ /* 0x000fe400078e0212 */
[----:B------:R-:W-:Y:S02]  /*4670*/  IMAD.MOV.U32 R4, RZ, RZ, 0x1 ;  /* 0x00000001ff047424 */ /* 0x000fe400078e00ff */
[----:B0-----:R-:W-:Y:S02]  /*4680*/  IMAD R22, R3, R27, R22 ;  /* 0x0000001b03167224 */ /* 0x001fe400078e0216 */
[----:B------:R-:W-:Y:S01]  /*4690*/  IMAD R3, R0, R28, R5 ;  /* 0x0000001c00037224 */ /* 0x000fe200078e0205 */
[----:B------:R-:W-:-:S04]  /*46a0*/  PRMT R0, R4, 0x7610, R0 ;  /* 0x0000761004007816 */ /* 0x000fc80000000000 */
[----:B------:R-:W-:Y:S02]  /*46b0*/  SEL R18, R3, R22, !P0 ;  /* 0x0000001603127207 */ /* 0x000fe40004000000 */
[----:B------:R-:W-:-:S07]  /*46c0*/  SEL R22, R22, R3, !P0 ;  /* 0x0000000316167207 */ /* 0x000fce0004000000 */
.L_x_95:
[----:B------:R-:W-:Y:S01]  /*46d0*/  UIMAD.WIDE.U32 UR4, UR38, 0x24924925, URZ ;  /* 0x24924925260478a5 */ /* 0x000fe2000f8e003f */
[----:B------:R-:W-:Y:S02]  /*46e0*/  LOP3.LUT P0, RZ, R0, 0xff, RZ, 0xc0, !PT ;  /* 0x000000ff00ff7812 */ /* 0x000fe4000780c0ff */
[----:B------:R-:W-:Y:S01]  /*46f0*/  LOP3.LUT R75, R75, 0x1, RZ, 0x3c, !PT ;  /* 0x000000014b4b7812 */ /* 0x000fe200078e3cff */
[----:B------:R-:W-:-:S04]  /*4700*/  UIADD3 UR4, UR38, -UR5, URZ ;  /* 0x8000000526047290 */ /* 0x000fc8000fffe03f */
[----:B------:R-:W-:-:S04]  /*4710*/  ULEA.HI UR4, UR4, UR5, URZ, 0x1f ;  /* 0x0000000504047291 */ /* 0x000fc8000f8ff83f */
[----:B------:R-:W-:-:S04]  /*4720*/  USHF.R.U32.HI UR4, URZ, 0x2, UR4 ;  /* 0x000000023f047899 */ /* 0x000fc80008011604 */
[----:B------:R-:W-:Y:S01]  /*4730*/  UIMAD UR38, UR4, -0x7, UR38 ;  /* 0xfffffff9042678a4 */ /* 0x000fe2000f8e0226 */
[----:B------:R-:W-:Y:S11]  /*4740*/  @P0 BRA `(.L_x_98) ;  /* 0xffffffcc00b40947 */ /* 0x000ff6000383ffff */
[----:B------:R-:W-:Y:S05]  /*4750*/  EXIT ;  /* 0x000000000000794d */ /* 0x000fea0003800000 */
.L_x_13:
[----:B------:R-:W-:-:S08]  /*4760*/  ISETP.NE.AND P0, PT, R14, RZ, PT ;  /* 0x000000ff0e00720c */ /* 0x000fd00003f05270 */
[----:B0-----:R-:W0:-:S00]  /*4770*/  USETMAXREG.DEALLOC.CTAPOOL 0x28 ;  /* 0x00000028000079c8 */ /* 0x001e0000080e0500 */
[----:B------:R-:W-:Y:S05]  /*4780*/  @P0 EXIT ;  /* 0x000000000000094d */ /* 0x000fea0003800000 */
[----:B0-----:R-:W-:Y:S01]  /*4790*/  LOP3.LUT P0, RZ, R3, 0xff, RZ, 0xc0, !PT ;  /* 0x000000ff03ff7812 */ /* 0x001fe2000780c0ff */
[----:B------:R-:W-:Y:S02]  /*47a0*/  IMAD.MOV.U32 R3, RZ, RZ, 0x1 ;  /* 0x00000001ff037424 */ /* 0x000fe400078e00ff */
[----:B------:R-:W-:-:S10]  /*47b0*/  IMAD.MOV.U32 R8, RZ, RZ, RZ ;  /* 0x000000ffff087224 */ /* 0x000fd400078e00ff */
[----:B------:R-:W-:Y:S05]  /*47c0*/  @!P0 BRA `(.L_x_99) ;  /* 0x0000000c003c8947 */ /* 0x000fea0003800000 */
[----:B------:R-:W-:Y:S01]  /*47d0*/  LOP3.LUT P0, RZ, R4, 0x1f, RZ, 0xc0, !PT ;  /* 0x0000001f04ff7812 */ /* 0x000fe2000780c0ff */
[----:B------:R-:W-:Y:S01]  /*47e0*/  ULDC UR5, c[0x0][0x658] ;  /* 0x0001960000057ab9 */ /* 0x000fe20000000800 */
[----:B------:R-:W-:Y:S01]  /*47f0*/  UMOV UR6, 0xffffffff ;  /* 0xffffffff00067882 */ /* 0x000fe20000000000 */
[----:B------:R-:W-:Y:S01]  /*4800*/  BSSY B0, `(.L_x_99) ;  /* 0x00000cb000007945 */ /* 0x000fe20003800000 */
[----:B------:R-:W-:Y:S01]  /*4810*/  USHF.L.U32 UR6, UR6, UR5, URZ ;  /* 0x0000000506067299 */ /* 0x000fe2000800063f */
[C---:B------:R-:W-:Y:S01]  /*4820*/  ISETP.NE.AND P2, PT, R5.reuse, RZ, PT ;  /* 0x000000ff0500720c */ /* 0x040fe20003f45270 */
[----:B------:R-:W-:Y:S01]  /*4830*/  UMOV UR7, 0x1 ;  /* 0x0000000100077882 */ /* 0x000fe20000000000 */
[----:B------:R-:W-:Y:S01]  /*4840*/  ISETP.NE.OR P0, PT, R5, RZ, !P0 ;  /* 0x000000ff0500720c */ /* 0x000fe20004705670 */
[----:B------:R-:W-:Y:S01]  /*4850*/  IMAD.MOV.U32 R10, RZ, RZ, 0x1 ;  /* 0x00000001ff0a7424 */ /* 0x000fe200078e00ff */
[----:B------:R-:W-:Y:S01]  /*4860*/  LOP3.LUT R9, R23, 0x2, RZ, 0xfc, !PT ;  /* 0x0000000217097812 */ /* 0x000fe200078efcff */
[----:B------:R-:W-:Y:S01]  /*4870*/  IMAD.MOV.U32 R3, RZ, RZ, 0x1 ;  /* 0x00000001ff037424 */ /* 0x000fe200078e00ff */
[----:B------:R-:W-:Y:S01]  /*4880*/  ULDC UR4, c[0x0][0x600] ;  /* 0x0001800000047ab9 */ /* 0x000fe20000000800 */
[----:B------:R-:W-:Y:S01]  /*4890*/  IMAD.MOV.U32 R8, RZ, RZ, RZ ;  /* 0x000000ffff087224 */ /* 0x000fe200078e00ff */
[----:B------:R-:W-:-:S02]  /*48a0*/  USHF.L.U32 UR13, UR7, UR5, URZ ;  /* 0x00000005070d7299 */ /* 0x000fc4000800063f */
[----:B------:R-:W-:Y:S02]  /*48b0*/  UIADD3 UR21, UR40, 0x1, URZ ;  /* 0x0000000128157890 */ /* 0x000fe4000fffe03f */
[----:B------:R-:W-:Y:S02]  /*48c0*/  UIADD3 UR4, UR4, -0x1, URZ ;  /* 0xffffffff04047890 */ /* 0x000fe4000fffe03f */
[----:B------:R-:W-:Y:S01]  /*48d0*/  ULOP3.LUT UR5, URZ, UR6, URZ, 0x33, !UPT ;  /* 0x000000063f057292 */ /* 0x000fe2000f8e333f */
[----:B------:R-:W-:-:S11]  /*48e0*/  ULDC.64 UR22, c[0x0][0x198] ;  /* 0x0000660000167ab9 */ /* 0x000fd60000000a00 */
.L_x_111:
[----:B------:R-:W-:-:S03]  /*48f0*/  UMOV UR6, 0xffffffff ;  /* 0xffffffff00067882 */ /* 0x000fc60000000000 */
[----:B------:R-:W-:Y:S05]  /*4900*/  BRA.DIV UR6, `(.L_x_100) ;  /* 0x0000001206747947 */ /* 0x000fea000b800000 */
[----:B------:R-:W-:-:S13]  /*4910*/  ELECT P6, URZ, PT ;  /* 0x00000000003f782f */ /* 0x000fda00038c0000 */
.L_x_127:
[----:B------:R-:W0:Y:S01]  /*4920*/  LDC R4, c[0x0][0x28c] ;  /* 0x0000a300ff047b82 */ /* 0x000e220000000800 */
[----:B------:R-:W-:Y:S01]  /*4930*/  BSSY B1, `(.L_x_101) ;  /* 0x0000041000017945 */ /* 0x000fe20003800000 */
[----:B0-----:R-:W-:-:S13]  /*4940*/  ISETP.LT.OR P6, PT, R4, 0x1, !P6 ;  /* 0x000000010400780c */ /* 0x001fda00077c1670 */
[----:B------:R-:W-:Y:S05]  /*4950*/  @P6 BRA `(.L_x_102) ;  /* 0x0000000000f86947 */ /* 0x000fea0003800000 */
[----:B------:R-:W-:Y:S02]  /*4960*/  IMAD.SHL.U32 R22, R22, 0x40, RZ ;  /* 0x0000004016167824 */ /* 0x000fe400078e00ff */
[----:B------:R-:W-:Y:S02]  /*4970*/  IMAD.SHL.U32 R18, R18, 0x40, RZ ;  /* 0x0000004012127824 */ /* 0x000fe400078e00ff */
[----:B------:R-:W-:Y:S02]  /*4980*/  IMAD.MOV.U32 R13, RZ, RZ, RZ ;  /* 0x000000ffff0d7224 */ /* 0x000fe400078e00ff */
[----:B------:R-:W-:Y:S02]  /*4990*/  IMAD.U32 R14, RZ, RZ, UR21 ;  /* 0x00000015ff0e7e24 */ /* 0x000fe4000f8e00ff */
[----:B------:R-:W-:Y:S02]  /*49a0*/  IMAD.MOV.U32 R4, RZ, RZ, R3 ;  /* 0x000000ffff047224 */ /* 0x000fe400078e0003 */
[----:B------:R-:W-:-:S07]  /*49b0*/  IMAD.MOV.U32 R5, RZ, RZ, R8 ;  /* 0x000000ffff057224 */ /* 0x000fce00078e0008 */
.L_x_106:
[----:B------:R-:W0:Y:S01]  /*49c0*/  S2R R7, SR_CgaCtaId ;  /* 0x0000000000077919 */ /* 0x000e220000008800 */
[----:B------:R-:W-:-:S04]  /*49d0*/  MOV R6, 0x400 ;  /* 0x0000040000067802 */ /* 0x000fc80000000f00 */
[----:B0-----:R-:W-:Y:S02]  /*49e0*/  LEA R12, R7, R6, 0x18 ;  /* 0x00000006070c7211 */ /* 0x001fe400078ec0ff */
[----:B------:R-:W-:Y:S01]  /*49f0*/  SHF.L.U32 R6, R4, 0x1f, RZ ;  /* 0x0000001f04067819 */ /* 0x000fe200000006ff */
[----:B------:R-:W0:Y:S02]  /*4a00*/  @!P2 LDC R7, c[0x0][0x500] ;  /* 0x00014000ff07ab82 */ /* 0x000e240000000800 */
[----:B------:R-:W-:-:S04]  /*4a10*/  IMAD R11, R5, 0x8, R12 ;  /* 0x00000008050b7824 */ /* 0x000fc800078e020c */
[----:B------:R-:W1:Y:S02]  /*4a20*/  SYNCS.PHASECHK.TRANS64.TRYWAIT P1, [R11+URZ+0x38], R6 ;  /* 0x000038060b0075a7 */ /* 0x000e64000802017f */
[----:B-1----:R-:W-:Y:S05]  /*4a30*/  @!P1 BRA `(.L_x_103) ;  /* 0x0000001000489947 */ /* 0x002fea0003800000 */
.L_x_128:
[----:B-1----:R-:W-:Y:S01]  /*4a40*/  PRMT R6, R9, 0x9910, RZ ;  /* 0x0000991009067816 */ /* 0x002fe200000000ff */
[----:B0-----:R0:W-:Y:S03]  /*4a50*/  @!P2 SYNCS.ARRIVE.TRANS64 RZ, [R11+URZ], R7 ;  /* 0x000000070bffa9a7 */ /* 0x0011e6000800003f */
[----:B------:R-:W-:-:S13]  /*4a60*/  ISETP.NE.AND P1, PT, R6, 0x2, PT ;  /* 0x000000020600780c */ /* 0x000fda0003f25270 */
[----:B0-----:R-:W-:Y:S05]  /*4a70*/  @P1 BRA `(.L_x_104) ;  /* 0x0000000000041947 */ /* 0x001fea0003800000 */
[----:B------:R-:W-:Y:S01]  /*4a80*/  BPT.TRAP 0x1 ;  /* 0x000000040000795c */ /* 0x000fe20000300000 */
.L_x_104:
[----:B------:R-:W-:Y:S05]  /*4a90*/  @P0 BRA `(.L_x_105) ;  /* 0x0000000000040947 */ /* 0x000fea0003800000 */
[----:B------:R-:W-:Y:S01]  /*4aa0*/  BPT.TRAP 0x1 ;  /* 0x000000040000795c */ /* 0x000fe20000300000 */
.L_x_105:
[----:B------:R-:W-:Y:S01]  /*4ab0*/  IMAD R12, R5, 0x4000, R12 ;  /* 0x00004000050c7824 */ /* 0x000fe200078e020c */
[----:B------:R-:W-:Y:S01]  /*4ac0*/  R2UR UR34, R13 ;  /* 0x000000000d2272ca */ /* 0x000fe200000e0000 */
[----:B------:R-:W-:Y:S01]  /*4ad0*/  VIADD R14, R14, 0xffffffff ;  /* 0xffffffff0e0e7836 */ /* 0x000fe20000000000 */
[----:B------:R-:W-:Y:S01]  /*4ae0*/  R2UR UR33, R11 ;  /* 0x000000000b2172ca */ /* 0x000fe200000e0000 */
[----:B------:R-:W-:Y:S01]  /*4af0*/  UIADD3 UR6, UP0, UR22, 0xf0, URZ ;  /* 0x000000f016067890 */ /* 0x000fe2000ff1e03f */
[----:B------:R-:W-:Y:S01]  /*4b00*/  R2UR UR8, R12 ;  /* 0x000000000c0872ca */ /* 0x000fe200000e0000 */
[----:B------:R-:W-:Y:S01]  /*4b10*/  UIADD3 UR30, UP1, UR22, 0x1f0, URZ ;  /* 0x000001f0161e7890 */ /* 0x000fe2000ff3e03f */
[----:B------:R-:W-:Y:S01]  /*4b20*/  R2UR UR35, R22 ;  /* 0x00000000162372ca */ /* 0x000fe200000e0000 */
[----:B------:R-:W-:Y:S01]  /*4b30*/  UIADD3.X UR7, URZ, UR23, URZ, UP0, !UPT ;  /* 0x000000173f077290 */ /* 0x000fe200087fe43f */
[----:B------:R-:W-:Y:S01]  /*4b40*/  R2UR UR36, R19 ;  /* 0x00000000132472ca */ /* 0x000fe200000e0000 */
[----:B------:R-:W-:Y:S01]  /*4b50*/  UIADD3.X UR31, URZ, UR23, URZ, UP1, !UPT ;  /* 0x000000173f1f7290 */ /* 0x000fe20008ffe43f */
[----:B------:R-:W-:Y:S01]  /*4b60*/  R2UR UR19, R18 ;  /* 0x00000000121372ca */ /* 0x000fe200000e0000 */
[----:B------:R-:W-:Y:S01]  /*4b70*/  VIADD R5, R5, 0x1 ;  /* 0x0000000105057836 */ /* 0x000fe20000000000 */
[----:B------:R-:W-:Y:S01]  /*4b80*/  ISETP.GT.AND P3, PT, R14, 0x1, PT ;  /* 0x000000010e00780c */ /* 0x000fe20003f64270 */
[----:B------:R-:W-:Y:S01]  /*4b90*/  UIADD3 UR26, UR34, 0x20, URZ ;  /* 0x00000020221a7890 */ /* 0x000fe2000fffe03f */
[----:B------:R-:W-:Y:S01]  /*4ba0*/  VIADD R13, R13, 0x40 ;  /* 0x000000400d0d7836 */ /* 0x000fe20000000000 */
[----:B------:R-:W-:Y:S01]  /*4bb0*/  UMOV UR14, 0x0 ;  /* 0x00000000000e7882 */ /* 0x000fe20000000000 */
[----:B------:R-:W-:Y:S01]  /*4bc0*/  UMOV UR15, 0x10000000 ;  /* 0x10000000000f7882 */ /* 0x000fe20000000000 */
[----:B------:R-:W-:Y:S01]  /*4bd0*/  UIADD3 UR32, UR8, 0x180, URZ ;  /* 0x0000018008207890 */ /* 0x000fe2000fffe03f */
[----:B------:R-:W-:Y:S01]  /*4be0*/  ISETP.NE.AND P1, PT, R5, 0x7, PT ;  /* 0x000000070500780c */ /* 0x000fe20003f25270 */
[----:B------:R-:W-:-:S02]  /*4bf0*/  UIADD3 UR24, UR8, 0x2180, URZ ;  /* 0x0000218008187890 */ /* 0x000fc4000fffe03f */
[----:B------:R-:W-:Y:S01]  /*4c00*/  UIADD3 UR16, UR8, 0x1c180, URZ ;  /* 0x0001c18008107890 */ /* 0x000fe2000fffe03f */
[----:B------:R-:W-:Y:S01]  /*4c10*/  SEL R7, RZ, 0x1, P1 ;  /* 0x00000001ff077807 */ /* 0x000fe20000800000 */
[----:B------:R-:W-:Y:S01]  /*4c20*/  UIADD3 UR8, UR8, 0x1e180, URZ ;  /* 0x0001e18008087890 */ /* 0x000fe2000fffe03f */
[----:B------:R-:W-:Y:S01]  /*4c30*/  SEL R5, R5, RZ, P1 ;  /* 0x000000ff05057207 */ /* 0x000fe20000800000 */
[----:B------:R-:W-:Y:S01]  /*4c40*/  UMOV UR25, UR33 ;  /* 0x0000002100197c82 */ /* 0x000fe20008000000 */
[----:B------:R-:W-:Y:S01]  /*4c50*/  UMOV UR27, UR35 ;  /* 0x00000023001b7c82 */ /* 0x000fe20008000000 */
[----:B------:R-:W-:Y:S01]  /*4c60*/  UMOV UR28, UR36 ;  /* 0x00000024001c7c82 */ /* 0x000fe20008000000 */
[----:B------:R-:W-:Y:S01]  /*4c70*/  UMOV UR17, UR33 ;  /* 0x0000002100117c82 */ /* 0x000fe20008000000 */
[----:B------:R-:W-:Y:S01]  /*4c80*/  UMOV UR18, UR34 ;  /* 0x0000002200127c82 */ /* 0x000fe20008000000 */
[----:B------:R-:W-:Y:S01]  /*4c90*/  UMOV UR20, UR36 ;  /* 0x0000002400147c82 */ /* 0x000fe20008000000 */
[----:B------:R0:W-:Y:S01]  /*4ca0*/  UTMALDG.3D [UR32], [UR6], desc[UR14] ;  /* 0x00000e20060075b4 */ /* 0x0001e20008011000 */
[----:B------:R-:W-:Y:S01]  /*4cb0*/  UMOV UR9, UR33 ;  /* 0x0000002100097c82 */ /* 0x000fe20008000000 */
[----:B------:R-:W-:Y:S01]  /*4cc0*/  UMOV UR11, UR19 ;  /* 0x00000013000b7c82 */ /* 0x000fe20008000000 */
[----:B------:R-:W-:Y:S01]  /*4cd0*/  UMOV UR12, UR36 ;  /* 0x00000024000c7c82 */ /* 0x000fe20008000000 */
[----:B------:R-:W-:Y:S01]  /*4ce0*/  UMOV UR10, UR26 ;  /* 0x0000001a000a7c82 */ /* 0x000fe20008000000 */
[----:B------:R-:W-:Y:S01]  /*4cf0*/  LOP3.LUT R4, R4, R7, RZ, 0x3c, !PT ;  /* 0x0000000704047212 */ /* 0x000fe200078e3cff */
[----:B------:R0:W-:Y:S01]  /*4d00*/  UTMALDG.3D [UR24], [UR6], desc[UR14] ;  /* 0x00000e18060075b4 */ /* 0x0001e20008011000 */
[----:B------:R0:W-:Y:S01]  /*4d10*/  UTMALDG.3D [UR16], [UR30], desc[UR14] ;  /* 0x00000e101e0075b4 */ /* 0x0001e20008011000 */
[----:B------:R0:W-:Y:S02]  /*4d20*/  UTMALDG.3D [UR8], [UR30], desc[UR14] ;  /* 0x00000e081e0075b4 */ /* 0x0001e40008011000 */
[----:B0-----:R-:W-:Y:S05]  /*4d30*/  @P3 BRA `(.L_x_106) ;  /* 0xfffffffc00203947 */ /* 0x001fea000383ffff */
.L_x_102:
[----:B------:R-:W-:Y:S05]  /*4d40*/  BSYNC B1 ;  /* 0x0000000000017941 */ /* 0x000fea0003800000 */
.L_x_101:
[----:B------:R-:W2:Y:S01]  /*4d50*/  LDL.64 R20, [R1] ;  /* 0x0000000001147983 */ /* 0x000ea20000100a00 */
[----:B------:R-:W-:Y:S01]  /*4d60*/  LOP3.LUT P4, RZ, R10, 0xff, RZ, 0xc0, !PT ;  /* 0x000000ff0aff7812 */ /* 0x000fe2000788c0ff */
[----:B------:R-:W-:Y:S01]  /*4d70*/  VIADD R11, R8, UR40 ;  /* 0x00000028080b7c36 */ /* 0x000fe20008000000 */
[----:B------:R-:W-:Y:S01]  /*4d80*/  ULDC.64 UR6, c[0x0][0x650] ;  /* 0x0001940000067ab9 */ /* 0x000fe20000000a00 */
[----:B------:R-:W-:Y:S01]  /*4d90*/  IMAD.U32 R8, RZ, RZ, UR40 ;  /* 0x00000028ff087e24 */ /* 0x000fe2000f8e00ff */
[----:B------:R-:W-:Y:S01]  /*4da0*/  UISETP.GE.U32.AND UP0, UPT, UR40, 0x7, UPT ;  /* 0x000000072800788c */ /* 0x000fe2000bf06070 */
[C---:B------:R-:W-:Y:S01]  /*4db0*/  IMAD.WIDE.U32 R4, R11.reuse, 0x24924925, RZ ;  /* 0x249249250b047825 */ /* 0x040fe200078e00ff */
[----:B------:R-:W-:Y:S01]  /*4dc0*/  ISETP.GT.U32.AND P1, PT, R11, 0x6, PT ;  /* 0x000000060b00780c */ /* 0x000fe20003f24070 */
[----:B------:R-:W-:Y:S01]  /*4dd0*/  BSSY B1, `(.L_x_107) ;  /* 0x000006b000017945 */ /* 0x000fe20003800000 */
[----:B------:R-:W-:Y:S01]  /*4de0*/  PRMT R10, RZ, 0x7610, R10 ;  /* 0x00007610ff0a7816 */ /* 0x000fe2000000000a */
[----:B------:R-:W-:Y:S01]  /*4df0*/  IMAD.MOV.U32 R22, RZ, RZ, -0x1 ;  /* 0xffffffffff167424 */ /* 0x000fe200078e00ff */
[----:B------:R-:W-:Y:S01]  /*4e00*/  ISETP.LT.U32.AND P1, PT, R8, 0x7, P1 ;  /* 0x000000070800780c */ /* 0x000fe20000f21070 */
[----:B------:R-:W-:Y:S01]  /*4e10*/  IMAD.MOV.U32 R18, RZ, RZ, -0x1 ;  /* 0xffffffffff127424 */ /* 0x000fe200078e00ff */
[----:B------:R-:W-:Y:S01]  /*4e20*/  PLOP3.LUT P3, PT, PT, PT, UP0, 0x80, 0x0 ;  /* 0x000000000000781c */ /* 0x000fe20003f6f008 */
[----:B------:R-:W0:Y:S01]  /*4e30*/  @P4 S2R R7, SR_CgaCtaId ;  /* 0x0000000000074919 */ /* 0x000e220000008800 */
[----:B------:R-:W-:Y:S01]  /*4e40*/  SEL R4, RZ, 0x1, !P1 ;  /* 0x00000001ff047807 */ /* 0x000fe20004800000 */
[----:B------:R-:W-:Y:S01]  /*4e50*/  IMAD.MOV.U32 R19, RZ, RZ, -0x1 ;  /* 0xffffffffff137424 */ /* 0x000fe200078e00ff */
[----:B------:R-:W-:-:S02]  /*4e60*/  @P4 MOV R6, 0x400 ;  /* 0x0000040000064802 */ /* 0x000fc40000000f00 */
[----:B------:R-:W-:Y:S02]  /*4e70*/  LOP3.LUT R3, R3, R4, RZ, 0x3c, !PT ;  /* 0x0000000403037212 */ /* 0x000fe400078e3cff */
[----:B------:R-:W-:Y:S02]  /*4e80*/  PRMT R4, RZ, 0x7610, R4 ;  /* 0x00007610ff047816 */ /* 0x000fe40000000004 */
[----:B0-----:R-:W-:Y:S01]  /*4e90*/  @P4 LEA R6, R7, R6, 0x18 ;  /* 0x0000000607064211 */ /* 0x001fe200078ec0ff */
[----:B------:R-:W-:-:S03]  /*4ea0*/  IMAD.IADD R7, R11, 0x1, -R5 ;  /* 0x000000010b077824 */ /* 0x000fc600078e0a05 */
[----:B------:R0:W-:Y:S02]  /*4eb0*/  @P4 SYNCS.ARRIVE.TRANS64.A1T0 RZ, [R6+URZ+0xa8], RZ ;  /* 0x0000a8ff06ff49a7 */ /* 0x0001e4000810003f */
[----:B------:R-:W-:-:S04]  /*4ec0*/  LEA.HI R7, R7, R5, RZ, 0x1f ;  /* 0x0000000507077211 */ /* 0x000fc800078ff8ff */
[----:B------:R-:W-:-:S04]  /*4ed0*/  SHF.R.U32.HI R8, RZ, 0x2, R7 ;  /* 0x00000002ff087819 */ /* 0x000fc80000011607 */
[----:B------:R-:W-:Y:S01]  /*4ee0*/  @P3 LOP3.LUT R3, R3, 0x1, R8, 0x78, !PT ;  /* 0x0000000103033812 */ /* 0x000fe200078e7808 */
[----:B------:R-:W-:Y:S01]  /*4ef0*/  IMAD R8, R8, -0x7, R11 ;  /* 0xfffffff908087824 */ /* 0x000fe200078e020b */
[----:B--2---:R-:W-:-:S05]  /*4f00*/  IADD3 R16, P1, R16, R20, RZ ;  /* 0x0000001410107210 */ /* 0x004fca0007f3e0ff */
[----:B------:R-:W-:Y:S01]  /*4f10*/  IMAD.X R17, R17, 0x1, R0, P1 ;  /* 0x0000000111117824 */ /* 0x000fe200008e0600 */
[----:B------:R-:W-:-:S04]  /*4f20*/  ISETP.GE.U32.AND P1, PT, R16, UR6, PT ;  /* 0x0000000610007c0c */ /* 0x000fc8000bf26070 */
[----:B------:R-:W-:-:S13]  /*4f30*/  ISETP.GE.U32.AND.EX P1, PT, R17, UR7, PT, P1 ;  /* 0x0000000711007c0c */ /* 0x000fda000bf26110 */
[----:B0-----:R-:W-:Y:S05]  /*4f40*/  @P1 BRA `(.L_x_108) ;  /* 0x00000004004c1947 */ /* 0x001fea0003800000 */
[----:B------:R-:W0:Y:S01]  /*4f50*/  S2R R12, SR_CTAID.X ;  /* 0x00000000000c7919 */ /* 0x000e220000002500 */
[----:B------:R-:W-:Y:S01]  /*4f60*/  ULDC.64 UR6, c[0x0][0x628] ;  /* 0x00018a0000067ab9 */ /* 0x000fe20000000a00 */
[----:B------:R-:W1:Y:S01]  /*4f70*/  LDC R13, c[0x0][0x144] ;  /* 0x00005100ff0d7b82 */ /* 0x000e620000000800 */
[----:B------:R-:W-:Y:S01]  /*4f80*/  ISETP.NE.U32.AND P1, PT, RZ, UR6, PT ;  /* 0x00000006ff007c0c */ /* 0x000fe2000bf25070 */
[----:B------:R-:W2:Y:S01]  /*4f90*/  S2R R11, SR_CTAID.Y ;  /* 0x00000000000b7919 */ /* 0x000ea20000002600 */
[----:B------:R-:W-:Y:S01]  /*4fa0*/  ULDC UR8, c[0x0][0x150] ;  /* 0x0000540000087ab9 */ /* 0x000fe20000000800 */
[----:B------:R-:W-:Y:S01]  /*4fb0*/  ULDC UR9, c[0x0][0x630] ;  /* 0x00018c0000097ab9 */ /* 0x000fe20000000800 */
[----:B------:R-:W-:Y:S01]  /*4fc0*/  ISETP.NE.AND.EX P1, PT, RZ, UR7, PT, P1 ;  /* 0x00000007ff007c0c */ /* 0x000fe2000bf25310 */
[----:B------:R-:W-:Y:S01]  /*4fd0*/  IMAD.MOV.U32 R4, RZ, RZ, R16 ;  /* 0x000000ffff047224 */ /* 0x000fe200078e0010 */
[----:B0-----:R-:W-:-:S05]  /*4fe0*/  I2FP.F32.U32 R5, R12 ;  /* 0x0000000c00057245 */ /* 0x001fca0000201000 */
[----:B------:R-:W-:Y:S01]  /*4ff0*/  FMUL R14, R5, UR8 ;  /* 0x00000008050e7c20 */ /* 0x000fe20008400000 */
[----:B------:R-:W-:-:S05]  /*5000*/  IMAD.MOV.U32 R5, RZ, RZ, R17 ;  /* 0x000000ffff057224 */ /* 0x000fca00078e0011 */
[----:B--2---:R-:W-:Y:S05]  /*5010*/  @!P1 BRA `(.L_x_109) ;  /* 0x0000000000289947 */ /* 0x004fea0003800000 */
[----:B------:R-:W-:Y:S02]  /*5020*/  ULDC UR8, c[0x0][0x634] ;  /* 0x00018d0000087ab9 */ /* 0x000fe40000000800 */
[----:B------:R-:W-:-:S05]  /*5030*/  IADD3 R5, P1, R16, UR8, RZ ;  /* 0x0000000810057c10 */ /* 0x000fca000ff3e0ff */
[----:B------:R-:W-:-:S04]  /*5040*/  IMAD.X R15, RZ, RZ, R17, P1 ;  /* 0x000000ffff0f7224 */ /* 0x000fc800008e0611 */
[----:B------:R-:W-:-:S04]  /*5050*/  IMAD.WIDE.U32 R6, R15, UR6, RZ ;  /* 0x000000060f067c25 */ /* 0x000fc8000f8e00ff */
[----:B------:R-:W-:-:S04]  /*5060*/  IMAD.WIDE.U32 R6, P1, R5, UR7, R6 ;  /* 0x0000000705067c25 */ /* 0x000fc8000f820006 */
[----:B------:R-:W-:-:S04]  /*5070*/  IMAD.WIDE.U32 R4, R5, UR6, RZ ;  /* 0x0000000605047c25 */ /* 0x000fc8000f8e00ff */
[----:B------:R-:W-:Y:S01]  /*5080*/  IMAD.MOV.U32 R4, RZ, RZ, R7 ;  /* 0x000000ffff047224 */ /* 0x000fe200078e0007 */
[----:B------:R-:W-:Y:S01]  /*5090*/  IADD3 RZ, P3, R5, R6, RZ ;  /* 0x0000000605ff7210 */ /* 0x000fe20007f7e0ff */
[----:B------:R-:W-:-:S04]  /*50a0*/  IMAD.X R5, RZ, RZ, RZ, P1 ;  /* 0x000000ffff057224 */ /* 0x000fc800008e06ff */
[----:B------:R-:W-:-:S08]  /*50b0*/  IMAD.WIDE.U32.X R4, R15, UR7, R4, P3 ;  /* 0x000000070f047c25 */ /* 0x000fd000098e0404 */
.L_x_109:
[--C-:B------:R-:W-:Y:S01]  /*50c0*/  SHF.R.U64 R19, R4, UR9, R5.reuse ;  /* 0x0000000904137c19 */ /* 0x100fe20008001205 */
[----:B------:R-:W0:Y:S01]  /*50d0*/  F2I.U32.TRUNC.NTZ R14, R14 ;  /* 0x0000000e000e7305 */ /* 0x000e22000020f000 */
[----:B------:R-:W-:Y:S01]  /*50e0*/  SHF.R.U32.HI R4, RZ, UR9, R5 ;  /* 0x00000009ff047c19 */ /* 0x000fe20008011605 */
[----:B------:R-:W-:Y:S01]  /*50f0*/  ULDC.64 UR6, c[0x0][0x620] ;  /* 0x0001880000067ab9 */ /* 0x000fe20000000a00 */
[----:B------:R-:W-:Y:S01]  /*5100*/  IADD3 R7, P1, RZ, -R19, RZ ;  /* 0x80000013ff077210 */ /* 0x000fe20007f3e0ff */
[----:B------:R-:W-:Y:S01]  /*5110*/  ULDC.64 UR8, c[0x0][0x640] ;  /* 0x0001900000087ab9 */ /* 0x000fe20000000a00 */
[----:B------:R-:W2:Y:S03]  /*5120*/  LDC R18, c[0x0][0x148] ;  /* 0x00005200ff127b82 */ /* 0x000ea60000000800 */
[----:B------:R-:W-:Y:S01]  /*5130*/  IMAD.X R4, RZ, RZ, ~R4, P1 ;  /* 0x000000ffff047224 */ /* 0x000fe200008e0e04 */
[----:B------:R-:W-:-:S03]  /*5140*/  ISETP.NE.U32.AND P1, PT, RZ, UR8, PT ;  /* 0x00000008ff007c0c */ /* 0x000fc6000bf25070 */
[----:B------:R-:W-:Y:S01]  /*5150*/  IMAD R6, R4, UR6, RZ ;  /* 0x0000000604067c24 */ /* 0x000fe2000f8e02ff */
[----:B------:R-:W-:Y:S01]  /*5160*/  ISETP.NE.AND.EX P1, PT, RZ, UR9, PT, P1 ;  /* 0x00000009ff007c0c */ /* 0x000fe2000bf25310 */
[----:B------:R-:W-:Y:S01]  /*5170*/  IMAD.WIDE.U32 R4, R7, UR6, R16 ;  /* 0x0000000607047c25 */ /* 0x000fe2000f8e0010 */
[----:B------:R-:W-:-:S03]  /*5180*/  ULDC UR6, c[0x0][0x618] ;  /* 0x0001860000067ab9 */ /* 0x000fc60000000800 */
[----:B------:R-:W-:Y:S01]  /*5190*/  IMAD R7, R7, UR7, R6 ;  /* 0x0000000707077c24 */ /* 0x000fe2000f8e0206 */
[----:B------:R-:W-:Y:S01]  /*51a0*/  ULDC UR7, c[0x0][0x154] ;  /* 0x0000550000077ab9 */ /* 0x000fe20000000800 */
[----:B0-----:R-:W-:Y:S02]  /*51b0*/  IMAD.MOV R6, RZ, RZ, -R14 ;  /* 0x000000ffff067224 */ /* 0x001fe400078e0a0e */
[----:B------:R-:W-:Y:S02]  /*51c0*/  IMAD.IADD R5, R5, 0x1, R7 ;  /* 0x0000000105057824 */ /* 0x000fe400078e0207 */
[----:B-1----:R-:W-:Y:S01]  /*51d0*/  IMAD R12, R13, R6, R12 ;  /* 0x000000060d0c7224 */ /* 0x002fe200078e020c */
[----:B------:R-:W-:Y:S02]  /*51e0*/  I2FP.F32.U32 R6, R11 ;  /* 0x0000000b00067245 */ /* 0x000fe40000201000 */
[--C-:B------:R-:W-:Y:S02]  /*51f0*/  SHF.R.U64 R13, R4, UR6, R5.reuse ;  /* 0x00000006040d7c19 */ /* 0x100fe40008001205 */
[----:B------:R-:W-:Y:S01]  /*5200*/  SHF.R.U32.HI R4, RZ, UR6, R5 ;  /* 0x00000006ff047c19 */ /* 0x000fe20008011605 */
[----:B------:R-:W-:Y:S01]  /*5210*/  FMUL R6, R6, UR7 ;  /* 0x0000000706067c20 */ /* 0x000fe20008400000 */
[----:B------:R-:W-:-:S02]  /*5220*/  ULDC UR6, c[0x0][0x608] ;  /* 0x0001820000067ab9 */ /* 0x000fc40000000800 */
[--C-:B------:R-:W-:Y:S01]  /*5230*/  SHF.R.U64 R15, R13, UR6, R4.reuse ;  /* 0x000000060d0f7c19 */ /* 0x100fe20008001204 */
[----:B------:R0:W1:Y:S01]  /*5240*/  F2I.U32.TRUNC.NTZ R20, R6 ;  /* 0x0000000600147305 */ /* 0x000062000020f000 */
[----:B------:R-:W-:Y:S01]  /*5250*/  SHF.R.U32.HI R4, RZ, UR6, R4 ;  /* 0x00000006ff047c19 */ /* 0x000fe20008011604 */
[----:B------:R-:W-:-:S03]  /*5260*/  ULDC UR6, c[0x0][0x658] ;  /* 0x0001960000067ab9 */ /* 0x000fc60000000800 */
[--C-:B------:R-:W-:Y:S02]  /*5270*/  SHF.R.U64 R14, R15, UR6, R4.reuse ;  /* 0x000000060f0e7c19 */ /* 0x100fe40008001204 */
[----:B------:R-:W-:-:S03]  /*5280*/  SHF.R.U32.HI R21, RZ, UR6, R4 ;  /* 0x00000006ff157c19 */ /* 0x000fc60008011604 */
[----:B------:R-:W-:Y:S02]  /*5290*/  IMAD.MOV.U32 R4, RZ, RZ, R14 ;  /* 0x000000ffff047224 */ /* 0x000fe400078e000e */
[----:B------:R-:W-:Y:S01]  /*52a0*/  IMAD.MOV.U32 R5, RZ, RZ, R21 ;  /* 0x000000ffff057224 */ /* 0x000fe200078e0015 */
[----:B0-----:R-:W-:Y:S06]  /*52b0*/  @!P1 BRA `(.L_x_110) ;  /* 0x0000000000289947 */ /* 0x001fec0003800000 */
        /* <DEDUP_REMOVED lines=10> */
.L_x_110:
[----:B------:R-:W-:Y:S01]  /*5360*/  ISETP.NE.AND P1, PT, R2, 0x1, PT ;  /* 0x000000010200780c */ /* 0x000fe20003f25270 */
[----:B------:R-:W-:Y:S01]  /*5370*/  ULDC UR6, c[0x0][0x648] ;  /* 0x0001920000067ab9 */ /* 0x000fe20000000800 */
[----:B------:R-:W-:Y:S01]  /*5380*/  LOP3.LUT R15, R15, UR5, RZ, 0xc0, !PT ;  /* 0x000000050f0f7c12 */ /* 0x000fe2000f8ec0ff */
[----:B-1----:R-:W-:Y:S01]  /*5390*/  IMAD.MOV R20, RZ, RZ, -R20 ;  /* 0x000000ffff147224 */ /* 0x002fe200078e0a14 */
[----:B------:R-:W-:Y:S01]  /*53a0*/  SHF.R.U64 R4, R4, UR6, R5 ;  /* 0x0000000604047c19 */ /* 0x000fe20008001205 */
[----:B------:R-:W-:Y:S01]  /*53b0*/  ULDC UR6, c[0x0][0x638] ;  /* 0x00018e0000067ab9 */ /* 0x000fe20000000800 */
[----:B------:R-:W-:Y:S01]  /*53c0*/  LOP3.LUT R13, R13, UR4, RZ, 0xc0, !PT ;  /* 0x000000040d0d7c12 */ /* 0x000fe2000f8ec0ff */
[----:B------:R-:W-:Y:S02]  /*53d0*/  ULDC UR7, c[0x0][0x610] ;  /* 0x0001840000077ab9 */ /* 0x000fe40000000800 */
[----:B------:R-:W-:Y:S02]  /*53e0*/  IMAD.MOV R5, RZ, RZ, -R4 ;  /* 0x000000ffff057224 */ /* 0x000fe400078e0a04 */
[----:B------:R-:W-:-:S02]  /*53f0*/  IMAD R15, R4, UR13, R15 ;  /* 0x0000000d040f7c24 */ /* 0x000fc4000f8e020f */
[----:B--2---:R-:W-:Y:S02]  /*5400*/  @P1 IMAD R12, R18, R20, R11 ;  /* 0x00000014120c1224 */ /* 0x004fe400078e020b */
[----:B------:R-:W-:Y:S01]  /*5410*/  IMAD R14, R5, UR6, R14 ;  /* 0x00000006050e7c24 */ /* 0x000fe2000f8e020e */
[----:B------:R-:W-:Y:S01]  /*5420*/  ULDC UR6, c[0x0][0x600] ;  /* 0x0001800000067ab9 */ /* 0x000fe20000000800 */
[----:B------:R-:W-:Y:S02]  /*5430*/  IMAD R12, R15, UR7, R12 ;  /* 0x000000070f0c7c24 */ /* 0x000fe4000f8e020c */
[----:B------:R-:W-:Y:S02]  /*5440*/  IMAD R5, R14, UR6, R13 ;  /* 0x000000060e057c24 */ /* 0x000fe4000f8e020d */
[----:B------:R-:W-:-:S03]  /*5450*/  IMAD.MOV.U32 R4, RZ, RZ, 0x1 ;  /* 0x00000001ff047424 */ /* 0x000fc600078e00ff */
[----:B------:R-:W-:Y:S02]  /*5460*/  SEL R18, R5, R12, !P1 ;  /* 0x0000000c05127207 */ /* 0x000fe40004800000 */
[----:B------:R-:W-:-:S07]  /*5470*/  SEL R22, R12, R5, !P1 ;  /* 0x000000050c167207 */ /* 0x000fce0004800000 */
.L_x_108:
[----:B------:R-:W-:Y:S05]  /*5480*/  BSYNC B1 ;  /* 0x0000000000017941 */ /* 0x000fea0003800000 */
.L_x_107:
[----:B------:R-:W-:-:S13]  /*5490*/  LOP3.LUT P1, RZ, R4, 0xff, RZ, 0xc0, !PT ;  /* 0x000000ff04ff7812 */ /* 0x000fda000782c0ff */
[----:B------:R-:W-:Y:S05]  /*54a0*/  @P1 BRA `(.L_x_111) ;  /* 0xfffffff400101947 */ /* 0x000fea000383ffff */
[----:B------:R-:W-:Y:S05]  /*54b0*/  BSYNC B0 ;  /* 0x0000000000007941 */ /* 0x000fea0003800000 */
.L_x_99:
[----:B------:R-:W-:-:S03]  /*54c0*/  UMOV UR6, 0xffffffff ;  /* 0xffffffff00067882 */ /* 0x000fc60000000000 */
[----:B------:R-:W-:Y:S05]  /*54d0*/  BRA.DIV UR6, `(.L_x_112) ;  /* 0x0000000606b47947 */ /* 0x000fea000b800000 */
[----:B------:R-:W-:-:S13]  /*54e0*/  ELECT P6, URZ, PT ;  /* 0x00000000003f782f */ /* 0x000fda00038c0000 */
.L_x_131:
[----:B------:R-:W-:Y:S04]  /*54f0*/  BSSY B0, `(.L_x_113) ;  /* 0x0000046000007945 */ /* 0x000fe80003800000 */
[----:B------:R-:W-:Y:S05]  /*5500*/  @!P6 BRA `(.L_x_114) ;  /* 0x000000040010e947 */ /* 0x000fea0003800000 */
[----:B------:R-:W-:-:S04]  /*5510*/  LOP3.LUT R23, R23, 0x2, RZ, 0xfc, !PT ;  /* 0x0000000217177812 */ /* 0x000fc800078efcff */
[----:B------:R-:W-:-:S13]  /*5520*/  ISETP.NE.AND P0, PT, R23, 0x3, PT ;  /* 0x000000031700780c */ /* 0x000fda0003f05270 */
[----:B------:R-:W-:Y:S05]  /*5530*/  @!P0 BRA `(.L_x_115) ;  /* 0x0000000000048947 */ /* 0x000fea0003800000 */
[----:B------:R-:W-:Y:S01]  /*5540*/  BPT.TRAP 0x1 ;  /* 0x000000040000795c */ /* 0x000fe20000300000 */
.L_x_115:
[----:B------:R-:W0:Y:S01]  /*5550*/  S2R R5, SR_CgaCtaId ;  /* 0x0000000000057919 */ /* 0x000e220000008800 */
[----:B------:R-:W-:Y:S02]  /*5560*/  MOV R0, 0x400 ;  /* 0x0000040000007802 */ /* 0x000fe40000000f00 */
[----:B------:R-:W-:Y:S02]  /*5570*/  SHF.L.U32 R2, R3, 0x1f, RZ ;  /* 0x0000001f03027819 */ /* 0x000fe400000006ff */
[----:B0-----:R-:W-:-:S05]  /*5580*/  LEA R5, R5, R0, 0x18 ;  /* 0x0000000005057211 */ /* 0x001fca00078ec0ff */
[----:B------:R-:W-:-:S04]  /*5590*/  VIADD R5, R5, 0x38 ;  /* 0x0000003805057836 */ /* 0x000fc80000000000 */
[C---:B------:R-:W-:Y:S02]  /*55a0*/  IMAD R7, R8.reuse, 0x8, R5 ;  /* 0x0000000808077824 */ /* 0x040fe400078e0205 */
[----:B------:R-:W-:Y:S02]  /*55b0*/  VIADD R8, R8, 0x1 ;  /* 0x0000000108087836 */ /* 0x000fe40000000000 */
[----:B------:R-:W0:Y:S03]  /*55c0*/  SYNCS.PHASECHK.TRANS64.TRYWAIT P0, [R7+URZ], R2 ;  /* 0x00000002070075a7 */ /* 0x000e26000800017f */
[----:B------:R-:W-:-:S04]  /*55d0*/  ISETP.NE.AND P1, PT, R8, 0x7, PT ;  /* 0x000000070800780c */ /* 0x000fc80003f25270 */
[----:B------:R-:W-:Y:S02]  /*55e0*/  SEL R0, RZ, 0x1, P1 ;  /* 0x00000001ff007807 */ /* 0x000fe40000800000 */
[----:B------:R-:W-:Y:S02]  /*55f0*/  SEL R8, R8, RZ, P1 ;  /* 0x000000ff08087207 */ /* 0x000fe40000800000 */
[----:B------:R-:W-:-:S03]  /*5600*/  LOP3.LUT R9, R3, R0, RZ, 0x3c, !PT ;  /* 0x0000000003097212 */ /* 0x000fc600078e3cff */
[----:B------:R-:W-:Y:S01]  /*5610*/  IMAD R6, R8, 0x8, R5 ;  /* 0x0000000808067824 */ /* 0x000fe200078e0205 */
[----:B------:R-:W-:Y:S01]  /*5620*/  SHF.L.U32 R3, R9, 0x1f, RZ ;  /* 0x0000001f09037819 */ /* 0x000fe200000006ff */
[----:B0-----:R-:W-:Y:S06]  /*5630*/  @!P0 BRA `(.L_x_116) ;  /* 0x00000004007c8947 */ /* 0x001fec0003800000 */
.L_x_132:
[----:B------:R-:W1:Y:S01]  /*5640*/  SYNCS.PHASECHK.TRANS64.TRYWAIT P0, [R6+URZ], R3 ;  /* 0x00000003060075a7 */ /* 0x000e62000800017f */
[----:B------:R-:W-:-:S05]  /*5650*/  VIADD R0, R8, 0x1 ;  /* 0x0000000108007836 */ /* 0x000fca0000000000 */
[----:B------:R-:W-:-:S04]  /*5660*/  ISETP.NE.AND P1, PT, R0, 0x7, PT ;  /* 0x000000070000780c */ /* 0x000fc80003f25270 */
[----:B0-----:R-:W-:Y:S02]  /*5670*/  SEL R2, RZ, 0x1, P1 ;  /* 0x00000001ff027807 */ /* 0x001fe40000800000 */
[----:B------:R-:W-:Y:S02]  /*5680*/  SEL R0, R0, RZ, P1 ;  /* 0x000000ff00007207 */ /* 0x000fe40000800000 */
[----:B------:R-:W-:-:S03]  /*5690*/  LOP3.LUT R9, R9, R2, RZ, 0x3c, !PT ;  /* 0x0000000209097212 */ /* 0x000fc600078e3cff */
[----:B------:R-:W-:Y:S01]  /*56a0*/  IMAD R7, R0, 0x8, R5 ;  /* 0x0000000800077824 */ /* 0x000fe200078e0205 */
[----:B------:R-:W-:Y:S01]  /*56b0*/  SHF.L.U32 R4, R9, 0x1f, RZ ;  /* 0x0000001f09047819 */ /* 0x000fe200000006ff */
[----:B-1----:R-:W-:Y:S06]  /*56c0*/  @!P0 BRA `(.L_x_117) ;  /* 0x00000004006c8947 */ /* 0x002fec0003800000 */
.L_x_133:
[----:B------:R-:W1:Y:S01]  /*56d0*/  SYNCS.PHASECHK.TRANS64.TRYWAIT P0, [R7+URZ], R4 ;  /* 0x00000004070075a7 */ /* 0x000e62000800017f */
[----:B------:R-:W-:-:S05]  /*56e0*/  VIADD R0, R0, 0x1 ;  /* 0x0000000100007836 */ /* 0x000fca0000000000 */
[----:B------:R-:W-:-:S04]  /*56f0*/  ISETP.NE.AND P1, PT, R0, 0x7, PT ;  /* 0x000000070000780c */ /* 0x000fc80003f25270 */
[----:B------:R-:W-:Y:S02]  /*5700*/  SEL R2, RZ, 0x1, P1 ;  /* 0x00000001ff027807 */ /* 0x000fe40000800000 */
[----:B------:R-:W-:Y:S02]  /*5710*/  SEL R0, R0, RZ, P1 ;  /* 0x000000ff00007207 */ /* 0x000fe40000800000 */
[----:B------:R-:W-:-:S03]  /*5720*/  LOP3.LUT R9, R9, R2, RZ, 0x3c, !PT ;  /* 0x0000000209097212 */ /* 0x000fc600078e3cff */
[----:B0-----:R-:W-:Y:S01]  /*5730*/  IMAD R6, R0, 0x8, R5 ;  /* 0x0000000800067824 */ /* 0x001fe200078e0205 */
[----:B------:R-:W-:Y:S01]  /*5740*/  SHF.L.U32 R3, R9, 0x1f, RZ ;  /* 0x0000001f09037819 */ /* 0x000fe200000006ff */
[----:B-1----:R-:W-:Y:S06]  /*5750*/  @!P0 BRA `(.L_x_118) ;  /* 0x00000004005c8947 */ /* 0x002fec0003800000 */
.L_x_134:
        /* <DEDUP_REMOVED lines=9> */
.L_x_135:
        /* <DEDUP_REMOVED lines=9> */
.L_x_136:
[----:B------:R-:W1:Y:S01]  /*5880*/  SYNCS.PHASECHK.TRANS64.TRYWAIT P0, [R6+URZ], R3 ;  /* 0x00000003060075a7 */ /* 0x000e62000800017f */
[----:B------:R-:W-:-:S05]  /*5890*/  VIADD R0, R0, 0x1 ;  /* 0x0000000100007836 */ /* 0x000fca0000000000 */
[----:B------:R-:W-:-:S04]  /*58a0*/  ISETP.NE.AND P1, PT, R0, 0x7, PT ;  /* 0x000000070000780c */ /* 0x000fc80003f25270 */
[----:B------:R-:W-:Y:S02]  /*58b0*/  SEL R2, RZ, 0x1, P1 ;  /* 0x00000001ff027807 */ /* 0x000fe40000800000 */
[----:B------:R-:W-:Y:S02]  /*58c0*/  SEL R0, R0, RZ, P1 ;  /* 0x000000ff00007207 */ /* 0x000fe40000800000 */
[----:B------:R-:W-:Y:S01]  /*58d0*/  LOP3.LUT R2, R9, R2, RZ, 0x3c, !PT ;  /* 0x0000000209027212 */ /* 0x000fe200078e3cff */
[----:B-1----:R-:W-:Y:S06]  /*58e0*/  @!P0 BRA `(.L_x_121) ;  /* 0x0000000400348947 */ /* 0x002fec0003800000 */
.L_x_137:
[----:B------:R-:W-:Y:S01]  /*58f0*/  IMAD R5, R0, 0x8, R5 ;  /* 0x0000000800057824 */ /* 0x000fe200078e0205 */
[----:B------:R-:W-:-:S07]  /*5900*/  SHF.L.U32 R0, R2, 0x1f, RZ ;  /* 0x0000001f02007819 */ /* 0x000fce00000006ff */
.L_x_122:
[----:B--2---:R2:W3:Y:S02]  /*5910*/  SYNCS.PHASECHK.TRANS64.TRYWAIT P0, [R5+URZ], R0 ;  /* 0x00000000050075a7 */ /* 0x0044e4000800017f */
[----:B---3--:R-:W-:Y:S05]  /*5920*/  @!P0 NANOSLEEP.SYNCS 0x989680 ;  /* 0x009896800000895d */ /* 0x008fea0003900000 */
[----:B------:R-:W3:Y:S02]  /*5930*/  @!P0 SYNCS.PHASECHK.TRANS64 P0, [R5+URZ], R0 ;  /* 0x00000000050085a7 */ /* 0x000ee4000800007f */
[----:B---3--:R-:W-:Y:S05]  /*5940*/  @!P0 BRA `(.L_x_122) ;  /* 0xfffffffc00f08947 */ /* 0x008fea000383ffff */
.L_x_114:
[----:B------:R-:W-:Y:S05]  /*5950*/  BSYNC B0 ;  /* 0x0000000000007941 */ /* 0x000fea0003800000 */
.L_x_113:
[----:B------:R-:W-:Y:S05]  /*5960*/  EXIT ;  /* 0x000000000000794d */ /* 0x000fea0003800000 */
.L_x_15:
[----:B0-----:R-:W-:-:S04]  /*5970*/  IMAD.U32 R3, RZ, RZ, UR43 ;  /* 0x0000002bff037e24 */ /* 0x001fc8000f8e00ff */
[----:B------:R0:W1:Y:S03]  /*5980*/  SYNCS.PHASECHK.TRANS64.TRYWAIT P0, [R3+URZ+-0x8], R0 ;  /* 0xfffff800030075a7 */ /* 0x000066000800017f */
[----:B-1----:R-:W-:Y:S05]  /*5990*/  @!P0 NANOSLEEP.SYNCS 0x989680 ;  /* 0x009896800000895d */ /* 0x002fea0003900000 */
[----:B------:R-:W1:Y:S02]  /*59a0*/  @!P0 SYNCS.PHASECHK.TRANS64 P0, [R3+URZ+-0x8], R0 ;  /* 0xfffff800030085a7 */ /* 0x000e64000800007f */
[----:B-1----:R-:W-:Y:S05]  /*59b0*/  @!P0 BRA `(.L_x_15) ;  /* 0xfffffffc00ec8947 */ /* 0x002fea000383ffff */
[----:B------:R-:W-:Y:S05]  /*59c0*/  BRA `(.L_x_123) ;  /* 0xffffffbc00207947 */ /* 0x000fea000383ffff */
.L_x_20:
[----:B-1----:R1:W2:Y:S02]  /*59d0*/  SYNCS.PHASECHK.TRANS64.TRYWAIT P1, [R3+URZ], R0 ;  /* 0x00000000030075a7 */ /* 0x0022a4000802017f */
[----:B--2---:R-:W-:Y:S05]  /*59e0*/  @!P1 NANOSLEEP.SYNCS 0x989680 ;  /* 0x009896800000995d */ /* 0x004fea0003900000 */
[----:B------:R-:W2:Y:S02]  /*59f0*/  @!P1 SYNCS.PHASECHK.TRANS64 P1, [R3+URZ], R0 ;  /* 0x00000000030095a7 */ /* 0x000ea4000802007f */
[----:B--2---:R-:W-:Y:S05]  /*5a00*/  @!P1 BRA `(.L_x_20) ;  /* 0xfffffffc00f09947 */ /* 0x004fea000383ffff */
[----:B------:R-:W-:Y:S05]  /*5a10*/  BRA `(.L_x_19) ;  /* 0xffffffbc008c7947 */ /* 0x000fea000383ffff */
.L_x_25:
[----:B-1----:R-:W-:-:S04]  /*5a20*/  IMAD.U32 R4, RZ, RZ, UR4 ;  /* 0x00000004ff047e24 */ /* 0x002fc8000f8e00ff */
[----:B------:R1:W2:Y:S03]  /*5a30*/  SYNCS.PHASECHK.TRANS64.TRYWAIT P1, [R4+URZ], R3 ;  /* 0x00000003040075a7 */ /* 0x0002a6000802017f */
[----:B--2---:R-:W-:Y:S05]  /*5a40*/  @!P1 NANOSLEEP.SYNCS 0x989680 ;  /* 0x009896800000995d */ /* 0x004fea0003900000 */
[----:B------:R-:W2:Y:S02]  /*5a50*/  @!P1 SYNCS.PHASECHK.TRANS64 P1, [R4+URZ], R3 ;  /* 0x00000003040095a7 */ /* 0x000ea4000802007f */
[----:B--2---:R-:W-:Y:S05]  /*5a60*/  @!P1 BRA `(.L_x_25) ;  /* 0xfffffffc00ec9947 */ /* 0x004fea000383ffff */
[----:B------:R-:W-:Y:S05]  /*5a70*/  BRA `(.L_x_24) ;  /* 0xffffffc000b47947 */ /* 0x000fea000383ffff */
.L_x_31:
[----:B0-----:R-:W-:-:S04]  /*5a80*/  IMAD.U32 R3, RZ, RZ, UR43 ;  /* 0x0000002bff037e24 */ /* 0x001fc8000f8e00ff */
[----:B------:R0:W1:Y:S03]  /*5a90*/  SYNCS.PHASECHK.TRANS64.TRYWAIT P0, [R3+URZ+0x8], R0 ;  /* 0x00000800030075a7 */ /* 0x000066000800017f */
[----:B-1----:R-:W-:Y:S05]  /*5aa0*/  @!P0 NANOSLEEP.SYNCS 0x989680 ;  /* 0x009896800000895d */ /* 0x002fea0003900000 */
[----:B------:R-:W1:Y:S02]  /*5ab0*/  @!P0 SYNCS.PHASECHK.TRANS64 P0, [R3+URZ+0x8], R0 ;  /* 0x00000800030085a7 */ /* 0x000e64000800007f */
[----:B-1----:R-:W-:Y:S05]  /*5ac0*/  @!P0 BRA `(.L_x_31) ;  /* 0xfffffffc00ec8947 */ /* 0x002fea000383ffff */
[----:B------:R-:W-:Y:S05]  /*5ad0*/  BRA `(.L_x_124) ;  /* 0xffffffc800607947 */ /* 0x000fea000383ffff */
.L_x_100:
[----:B------:R-:W-:Y:S01]  /*5ae0*/  BSSY B1, `(.L_x_125) ;  /* 0x0000006000017945 */ /* 0x000fe20003800000 */
[----:B------:R-:W-:-:S07]  /*5af0*/  IMAD.MOV.U32 R15, RZ, RZ, -0x1 ;  /* 0xffffffffff0f7424 */ /* 0x000fce00078e00ff */
[----:B-----5:R-:W-:Y:S05]  /*5b00*/  WARPSYNC.COLLECTIVE R15, `(.L_x_126) ;  /* 0x000000000f0c7348 */ /* 0x020fea0003c00000 */
[----:B------:R-:W-:Y:S02]  /*5b10*/  ELECT P6, UR62, PT ;  /* 0x00000000003e782f */ /* 0x000fe400038c0000 */
[----:B------:R-:W-:Y:S01]  /*5b20*/  MOV R14, UR62 ;  /* 0x0000003e000e7c02 */ /* 0x000fe20008000f00 */
[----:B-----5:R-:W-:Y:S10]  /*5b30*/  ENDCOLLECTIVE ;  /* 0x000000000000791b */ /* 0x020ff40003800000 */
.L_x_126:
[----:B------:R-:W-:Y:S05]  /*5b40*/  BSYNC B1 ;  /* 0x0000000000017941 */ /* 0x000fea0003800000 */
.L_x_125:
[----:B------:R-:W-:Y:S05]  /*5b50*/  BRA `(.L_x_127) ;  /* 0xffffffec00707947 */ /* 0x000fea000383ffff */
.L_x_103:
[----:B-1----:R1:W2:Y:S02]  /*5b60*/  SYNCS.PHASECHK.TRANS64.TRYWAIT P1, [R11+URZ+0x38], R6 ;  /* 0x000038060b0075a7 */ /* 0x0022a4000802017f */
[----:B--2---:R-:W-:Y:S05]  /*5b70*/  @!P1 NANOSLEEP.SYNCS 0x989680 ;  /* 0x009896800000995d */ /* 0x004fea0003900000 */
[----:B------:R-:W2:Y:S02]  /*5b80*/  @!P1 SYNCS.PHASECHK.TRANS64 P1, [R11+URZ+0x38], R6 ;  /* 0x000038060b0095a7 */ /* 0x000ea4000802007f */
[----:B--2---:R-:W-:Y:S05]  /*5b90*/  @!P1 BRA `(.L_x_103) ;  /* 0xfffffffc00f09947 */ /* 0x004fea000383ffff */
[----:B------:R-:W-:Y:S05]  /*5ba0*/  BRA `(.L_x_128) ;  /* 0xffffffec00a47947 */ /* 0x000fea000383ffff */
.L_x_112:
[----:B------:R-:W-:Y:S01]  /*5bb0*/  BSSY B0, `(.L_x_129) ;  /* 0x0000006000007945 */ /* 0x000fe20003800000 */
[----:B------:R-:W-:-:S07]  /*5bc0*/  IMAD.MOV.U32 R15, RZ, RZ, -0x1 ;  /* 0xffffffffff0f7424 */ /* 0x000fce00078e00ff */
[----:B-----5:R-:W-:Y:S05]  /*5bd0*/  WARPSYNC.COLLECTIVE R15, `(.L_x_130) ;  /* 0x000000000f0c7348 */ /* 0x020fea0003c00000 */
[----:B------:R-:W-:Y:S02]  /*5be0*/  ELECT P6, UR62, PT ;  /* 0x00000000003e782f */ /* 0x000fe400038c0000 */
[----:B------:R-:W-:Y:S01]  /*5bf0*/  MOV R14, UR62 ;  /* 0x0000003e000e7c02 */ /* 0x000fe20008000f00 */
[----:B-----5:R-:W-:Y:S10]  /*5c00*/  ENDCOLLECTIVE ;  /* 0x000000000000791b */ /* 0x020ff40003800000 */
.L_x_130:
[----:B------:R-:W-:Y:S05]  /*5c10*/  BSYNC B0 ;  /* 0x0000000000007941 */ /* 0x000fea0003800000 */
.L_x_129:
[----:B------:R-:W-:Y:S05]  /*5c20*/  BRA `(.L_x_131) ;  /* 0xfffffff800307947 */ /* 0x000fea000383ffff */
.L_x_116:
[----:B0-----:R0:W1:Y:S02]  /*5c30*/  SYNCS.PHASECHK.TRANS64.TRYWAIT P0, [R7+URZ], R2 ;  /* 0x00000002070075a7 */ /* 0x001064000800017f */
[----:B-1----:R-:W-:Y:S05]  /*5c40*/  @!P0 NANOSLEEP.SYNCS 0x989680 ;  /* 0x009896800000895d */ /* 0x002fea0003900000 */
[----:B------:R-:W1:Y:S02]  /*5c50*/  @!P0 SYNCS.PHASECHK.TRANS64 P0, [R7+URZ], R2 ;  /* 0x00000002070085a7 */ /* 0x000e64000800007f */
[----:B-1----:R-:W-:Y:S05]  /*5c60*/  @!P0 BRA `(.L_x_116) ;  /* 0xfffffffc00f08947 */ /* 0x002fea000383ffff */
[----:B------:R-:W-:Y:S05]  /*5c70*/  BRA `(.L_x_132) ;  /* 0xfffffff800707947 */ /* 0x000fea000383ffff */
.L_x_117:
[----:B0-----:R0:W1:Y:S02]  /*5c80*/  SYNCS.PHASECHK.TRANS64.TRYWAIT P0, [R6+URZ], R3 ;  /* 0x00000003060075a7 */ /* 0x001064000800017f */
[----:B-1----:R-:W-:Y:S05]  /*5c90*/  @!P0 NANOSLEEP.SYNCS 0x989680 ;  /* 0x009896800000895d */ /* 0x002fea0003900000 */
[----:B------:R-:W1:Y:S02]  /*5ca0*/  @!P0 SYNCS.PHASECHK.TRANS64 P0, [R6+URZ], R3 ;  /* 0x00000003060085a7 */ /* 0x000e64000800007f */
[----:B-1----:R-:W-:Y:S05]  /*5cb0*/  @!P0 BRA `(.L_x_117) ;  /* 0xfffffffc00f08947 */ /* 0x002fea000383ffff */
[----:B------:R-:W-:Y:S05]  /*5cc0*/  BRA `(.L_x_133) ;  /* 0xfffffff800807947 */ /* 0x000fea000383ffff */
.L_x_118:
[----:B0-----:R0:W1:Y:S02]  /*5cd0*/  SYNCS.PHASECHK.TRANS64.TRYWAIT P0, [R7+URZ], R4 ;  /* 0x00000004070075a7 */ /* 0x001064000800017f */
[----:B-1----:R-:W-:Y:S05]  /*5ce0*/  @!P0 NANOSLEEP.SYNCS 0x989680 ;  /* 0x009896800000895d */ /* 0x002fea0003900000 */
[----:B------:R-:W1:Y:S02]  /*5cf0*/  @!P0 SYNCS.PHASECHK.TRANS64 P0, [R7+URZ], R4 ;  /* 0x00000004070085a7 */ /* 0x000e64000800007f */
[----:B-1----:R-:W-:Y:S05]  /*5d00*/  @!P0 BRA `(.L_x_118) ;  /* 0xfffffffc00f08947 */ /* 0x002fea000383ffff */
[----:B------:R-:W-:Y:S05]  /*5d10*/  BRA `(.L_x_134) ;  /* 0xfffffff800907947 */ /* 0x000fea000383ffff */
.L_x_119:
[----:B0-----:R0:W1:Y:S02]  /*5d20*/  SYNCS.PHASECHK.TRANS64.TRYWAIT P0, [R6+URZ], R3 ;  /* 0x00000003060075a7 */ /* 0x001064000800017f */
[----:B-1----:R-:W-:Y:S05]  /*5d30*/  @!P0 NANOSLEEP.SYNCS 0x989680 ;  /* 0x009896800000895d */ /* 0x002fea0003900000 */
[----:B------:R-:W1:Y:S02]  /*5d40*/  @!P0 SYNCS.PHASECHK.TRANS64 P0, [R6+URZ], R3 ;  /* 0x00000003060085a7 */ /* 0x000e64000800007f */
[----:B-1----:R-:W-:Y:S05]  /*5d50*/  @!P0 BRA `(.L_x_119) ;  /* 0xfffffffc00f08947 */ /* 0x002fea000383ffff */
[----:B------:R-:W-:Y:S05]  /*5d60*/  BRA `(.L_x_135) ;  /* 0xfffffff800a07947 */ /* 0x000fea000383ffff */
.L_x_120:
[----:B0-----:R0:W1:Y:S02]  /*5d70*/  SYNCS.PHASECHK.TRANS64.TRYWAIT P0, [R7+URZ], R4 ;  /* 0x00000004070075a7 */ /* 0x001064000800017f */
[----:B-1----:R-:W-:Y:S05]  /*5d80*/  @!P0 NANOSLEEP.SYNCS 0x989680 ;  /* 0x009896800000895d */ /* 0x002fea0003900000 */
[----:B------:R-:W1:Y:S02]  /*5d90*/  @!P0 SYNCS.PHASECHK.TRANS64 P0, [R7+URZ], R4 ;  /* 0x00000004070085a7 */ /* 0x000e64000800007f */
[----:B-1----:R-:W-:Y:S05]  /*5da0*/  @!P0 BRA `(.L_x_120) ;  /* 0xfffffffc00f08947 */ /* 0x002fea000383ffff */
[----:B------:R-:W-:Y:S05]  /*5db0*/  BRA `(.L_x_136) ;  /* 0xfffffff800b07947 */ /* 0x000fea000383ffff */
.L_x_121:
[----:B-1----:R1:W2:Y:S02]  /*5dc0*/  SYNCS.PHASECHK.TRANS64.TRYWAIT P0, [R6+URZ], R3 ;  /* 0x00000003060075a7 */ /* 0x0022a4000800017f */
[----:B--2---:R-:W-:Y:S05]  /*5dd0*/  @!P0 NANOSLEEP.SYNCS 0x989680 ;  /* 0x009896800000895d */ /* 0x004fea0003900000 */
[----:B------:R-:W2:Y:S02]  /*5de0*/  @!P0 SYNCS.PHASECHK.TRANS64 P0, [R6+URZ], R3 ;  /* 0x00000003060085a7 */ /* 0x000ea4000800007f */
[----:B--2---:R-:W-:Y:S05]  /*5df0*/  @!P0 BRA `(.L_x_121) ;  /* 0xfffffffc00f08947 */ /* 0x004fea000383ffff */
[----:B------:R-:W-:Y:S05]  /*5e00*/  BRA `(.L_x_137) ;  /* 0xfffffff800b87947 */ /* 0x000fea000383ffff */
.L_x_138:
[----:B------:R-:W-:-:S00]  /*5e10*/  BRA `(.L_x_138) ;  /* 0xfffffffc00fc7947 */ /* 0x000fc0000383ffff */
[----:B------:R-:W-:-:S00]  /*5e20*/  NOP ;  /* 0x0000000000007918 */ /* 0x000fc00000000000 */
        /* <DEDUP_REMOVED lines=13> */
.L_x_139:


//--------------------- .nv.global.init           --------------------------
	.section	.nv.global.init,"aw",@progbits
.nv.global.init:
	.type		$str$22,@object
	.size		$str$22,($str$23 - $str$22)
$str$22:
        /*0000*/ 	.byte	0x6b, 0x5f, 0x74, 0x69, 0x6c, 0x65, 0x5f, 0x63, 0x6f, 0x75, 0x6e, 0x74, 0x20, 0x3e, 0x3d, 0x20
        /*0010*/ 	.byte	0x31, 0x00
	.type		$str$23,@object
	.size		$str$23,(__unnamed_1 - $str$23)
$str$23:
        /*0012*/ 	.byte	0x2f, 0x74, 0x6d, 0x70, 0x2f, 0x63, 0x75, 0x74, 0x6c, 0x61, 0x73, 0x73, 0x5f, 0x73, 0x77, 0x65
        /*0022*/ 	.byte	0x65, 0x70, 0x5f, 0x73, 0x72, 0x63, 0x2f, 0x69, 0x6e, 0x63, 0x6c, 0x75, 0x64, 0x65, 0x2f, 0x63
        /*0032*/ 	.byte	0x75, 0x74, 0x6c, 0x61, 0x73, 0x73, 0x2f, 0x67, 0x65, 0x6d, 0x6d, 0x2f, 0x63, 0x6f, 0x6c, 0x6c
        /*0042*/ 	.byte	0x65, 0x63, 0x74, 0x69, 0x76, 0x65, 0x2f, 0x73, 0x6d, 0x39, 0x30, 0x5f, 0x6d, 0x6d, 0x61, 0x5f
        /*0052*/ 	.byte	0x74, 0x6d, 0x61, 0x5f, 0x67, 0x6d, 0x6d, 0x61, 0x5f, 0x73, 0x73, 0x5f, 0x77, 0x61, 0x72, 0x70
        /*0062*/ 	.byte	0x73, 0x70, 0x65, 0x63, 0x69, 0x61, 0x6c, 0x69, 0x7a, 0x65, 0x64, 0x2e, 0x68, 0x70, 0x70, 0x00
	.type		__unnamed_1,@object
	.size		__unnamed_1,(.L_0 - __unnamed_1)
__unnamed_1:
        /*0072*/ 	.byte	0x76, 0x6f, 0x69, 0x64, 0x20, 0x63, 0x75, 0x74, 0x6c, 0x61, 0x73, 0x73, 0x3a, 0x3a, 0x67, 0x65
        /* <DEDUP_REMOVED lines=174> */
        /*0b62*/ 	.byte	0x3a, 0x3a, 0x69, 0x64, 0x65, 0x6e, 0x74, 0x69, 0x74, 0x79, 0x5d, 0x00
.L_0:


//--------------------- .nv.shared._ZN7cutlass13device_kernelINS_4gemm6kernel13GemmUniversalIN4cute5tupleIJiiiiEEENS1_10collective13CollectiveMmaINS1_34MainloopSm90TmaGmmaWarpSpecializedILi7ENS5_IJNS4_1CILi1EEESB_SB_EEENS1_32KernelTmaWarpSpecializedPingpongEEENS5_IJNSA_ILi64EEESF_SF_EEEfNS5_IJlSB_lEEEfSH_NS4_8TiledMMAINS4_8MMA_AtomIJNS4_4SM904GMMA29MMA_64x64x8_F32TF32TF32_SS_TNILNSL_7ScaleInE1ELSN_1EEEEEENS4_6LayoutISC_NS5_IJNSA_ILi0EEESR_SR_EEEEENS5_IJNS4_10UnderscoreESU_SU_EEEEENS4_13SM90_TMA_LOADENS4_14ComposedLayoutINS4_7SwizzleILi3ELi4ELi3EEENS4_18smem_ptr_flag_bitsILi32EEENSQ_INS5_IJNSA_ILi8EEENSA_ILi32EEEEEENS5_IJS14_SB_EEEEEEEvNS4_8identityESX_S18_vS19_EENS_8epilogue10collective6detail29Sm90TmaWarpSpecializedAdapterINS1C_15DefaultEpilogueIfSH_SH_NS1B_6thread17LinearCombinationIfLi1EffLNS1G_9ScaleType4KindE0ELNS_15FloatRoundStyleE2EfEENS1_15EpilogueDefaultEEEEEvvEEEEvNT_6ParamsE --------------------------
	.section	.nv.shared._ZN7cutlass13device_kernelINS_4gemm6kernel13GemmUniversalIN4cute5tupleIJiiiiEEENS1_10collective13CollectiveMmaINS1_34MainloopSm90TmaGmmaWarpSpecializedILi7ENS5_IJNS4_1CILi1EEESB_SB_EEENS1_32KernelTmaWarpSpecializedPingpongEEENS5_IJNSA_ILi64EEESF_SF_EEEfNS5_IJlSB_lEEEfSH_NS4_8TiledMMAINS4_8MMA_AtomIJNS4_4SM904GMMA29MMA_64x64x8_F32TF32TF32_SS_TNILNSL_7ScaleInE1ELSN_1EEEEEENS4_6LayoutISC_NS5_IJNSA_ILi0EEESR_SR_EEEEENS5_IJNS4_10UnderscoreESU_SU_EEEEENS4_13SM90_TMA_LOADENS4_14ComposedLayoutINS4_7SwizzleILi3ELi4ELi3EEENS4_18smem_ptr_flag_bitsILi32EEENSQ_INS5_IJNSA_ILi8EEENSA_ILi32EEEEEENS5_IJS14_SB_EEEEEEEvNS4_8identityESX_S18_vS19_EENS_8epilogue10collective6detail29Sm90TmaWarpSpecializedAdapterINS1C_15DefaultEpilogueIfSH_SH_NS1B_6thread17LinearCombinationIfLi1EffLNS1G_9ScaleType4KindE0ELNS_15FloatRoundStyleE2EfEENS1_15EpilogueDefaultEEEEEvvEEEEvNT_6ParamsE,"aw",@nobits
	.sectionflags	@""
	.align	16
	.zero		1024


//--------------------- .nv.shared.reserved.0     --------------------------
	.section	.nv.shared.reserved.0,"aw",@nobits
	.weak		__nv_reservedSMEM_offset_0_alias
	.size		__nv_reservedSMEM_offset_0_alias, 0, 0
	.other		__nv_reservedSMEM_offset_0_alias,@"STO_CUDA_RESERVED_SHARED STV_DEFAULT"
__nv_reservedSMEM_offset_0_alias:
	.zero		0


//--------------------- .nv.global                --------------------------
	.section	.nv.global,"aw",@nobits
.nv.global:
	.type		_ZN40_INTERNAL_39786cb1_4_k_cu_cf64856c_158684cute1_E,@object
	.size		_ZN40_INTERNAL_39786cb1_4_k_cu_cf64856c_158684cute1_E,(_ZN40_INTERNAL_39786cb1_4_k_cu_cf64856c_158684cuda3std3__45__cpo6cbeginE - _ZN40_INTERNAL_39786cb1_4_k_cu_cf64856c_158684cute1_E)
_ZN40_INTERNAL_39786cb1_4_k_cu_cf64856c_158684cute1_E:
	.zero		1
	.type		_ZN40_INTERNAL_39786cb1_4_k_cu_cf64856c_158684cuda3std3__45__cpo6cbeginE,@object
	.size		_ZN40_INTERNAL_39786cb1_4_k_cu_cf64856c_158684cuda3std3__45__cpo6cbeginE,(_ZN40_INTERNAL_39786cb1_4_k_cu_cf64856c_158684cuda3std3__48in_placeE - _ZN40_INTERNAL_39786cb1_4_k_cu_cf64856c_158684cuda3std3__45__cpo6cbeginE)
_ZN40_INTERNAL_39786cb1_4_k_cu_cf64856c_158684cuda3std3__45__cpo6cbeginE:
	.zero		1
	.type		_ZN40_INTERNAL_39786cb1_4_k_cu_cf64856c_158684cuda3std3__48in_placeE,@object
	.size		_ZN40_INTERNAL_39786cb1_4_k_cu_cf64856c_158684cuda3std3__48in_placeE,(_ZN40_INTERNAL_39786cb1_4_k_cu_cf64856c_158684cuda3std6ranges3__45__cpo9iter_moveE - _ZN40_INTERNAL_39786cb1_4_k_cu_cf64856c_158684cuda3std3__48in_placeE)
_ZN40_INTERNAL_39786cb1_4_k_cu_cf64856c_158684cuda3std3__48in_placeE:
	.zero		1
	.type		_ZN40_INTERNAL_39786cb1_4_k_cu_cf64856c_158684cuda3std6ranges3__45__cpo9iter_moveE,@object
	.size		_ZN40_INTERNAL_39786cb1_4_k_cu_cf64856c_158684cuda3std6ranges3__45__cpo9iter_moveE,(_ZN40_INTERNAL_39786cb1_4_k_cu_cf64856c_158684cuda3std3__45__cpo5beginE - _ZN40_INTERNAL_39786cb1_4_k_cu_cf64856c_158684cuda3std6ranges3__45__cpo9iter_moveE)
_ZN40_INTERNAL_39786cb1_4_k_cu_cf64856c_158684cuda3std6ranges3__45__cpo9iter_moveE:
	.zero		1
	.type		_ZN40_INTERNAL_39786cb1_4_k_cu_cf64856c_158684cuda3std3__45__cpo5beginE,@object
	.size		_ZN40_INTERNAL_39786cb1_4_k_cu_cf64856c_158684cuda3std3__45__cpo5beginE,(_ZN40_INTERNAL_39786cb1_4_k_cu_cf64856c_158684cuda3std3__442_GLOBAL__N__39786cb1_4_k_cu_cf64856c_158686ignoreE - _ZN40_INTERNAL_39786cb1_4_k_cu_cf64856c_158684cuda3std3__45__cpo5beginE)
_ZN40_INTERNAL_39786cb1_4_k_cu_cf64856c_158684cuda3std3__45__cpo5beginE:
	.zero		1
	.type		_ZN40_INTERNAL_39786cb1_4_k_cu_cf64856c_158684cuda3std3__442_GLOBAL__N__39786cb1_4_k_cu_cf64856c_158686ignoreE,@object
	.size		_ZN40_INTERNAL_39786cb1_4_k_cu_cf64856c_158684cuda3std3__442_GLOBAL__N__39786cb1_4_k_cu_cf64856c_158686ignoreE,(_ZN40_INTERNAL_39786cb1_4_k_cu_cf64856c_158684cute7productE - _ZN40_INTERNAL_39786cb1_4_k_cu_cf64856c_158684cuda3std3__442_GLOBAL__N__39786cb1_4_k_cu_cf64856c_158686ignoreE)
_ZN40_INTERNAL_39786cb1_4_k_cu_cf64856c_158684cuda3std3__442_GLOBAL__N__39786cb1_4_k_cu_cf64856c_158686ignoreE:
	.zero		1
	.type		_ZN40_INTERNAL_39786cb1_4_k_cu_cf64856c_158684cute7productE,@object
	.size		_ZN40_INTERNAL_39786cb1_4_k_cu_cf64856c_158684cute7productE,(_ZN40_INTERNAL_39786cb1_4_k_cu_cf64856c_158684cuda3std3__45__cpo3endE - _ZN40_INTERNAL_39786cb1_4_k_cu_cf64856c_158684cute7productE)
_ZN40_INTERNAL_39786cb1_4_k_cu_cf64856c_158684cute7productE:
	.zero		1
	.type		_ZN40_INTERNAL_39786cb1_4_k_cu_cf64856c_158684cuda3std3__45__cpo3endE,@object
	.size		_ZN40_INTERNAL_39786cb1_4_k_cu_cf64856c_158684cuda3std3__45__cpo3endE,(_ZN40_INTERNAL_39786cb1_4_k_cu_cf64856c_158684cuda3std3__419piecewise_constructE - _ZN40_INTERNAL_39786cb1_4_k_cu_cf64856c_158684cuda3std3__45__cpo3endE)
_ZN40_INTERNAL_39786cb1_4_k_cu_cf64856c_158684cuda3std3__45__cpo3endE:
	.zero		1
	.type		_ZN40_INTERNAL_39786cb1_4_k_cu_cf64856c_158684cuda3std3__419piecewise_constructE,@object
	.size		_ZN40_INTERNAL_39786cb1_4_k_cu_cf64856c_158684cuda3std3__419piecewise_constructE,(_ZN40_INTERNAL_39786cb1_4_k_cu_cf64856c_158684cuda3std3__45__cpo4cendE - _ZN40_INTERNAL_39786cb1_4_k_cu_cf64856c_158684cuda3std3__419piecewise_constructE)
_ZN40_INTERNAL_39786cb1_4_k_cu_cf64856c_158684cuda3std3__419piecewise_constructE:
	.zero		1
	.type		_ZN40_INTERNAL_39786cb1_4_k_cu_cf64856c_158684cuda3std3__45__cpo4cendE,@object
	.size		_ZN40_INTERNAL_39786cb1_4_k_cu_cf64856c_158684cuda3std3__45__cpo4cendE,(_ZN40_INTERNAL_39786cb1_4_k_cu_cf64856c_158684cuda3std6ranges3__45__cpo4swapE - _ZN40_INTERNAL_39786cb1_4_k_cu_cf64856c_158684cuda3std3__45__cpo4cendE)
_ZN40_INTERNAL_39786cb1_4_k_cu_cf64856c_158684cuda3std3__45__cpo4cendE:
	.zero		1
	.type		_ZN40_INTERNAL_39786cb1_4_k_cu_cf64856c_158684cuda3std6ranges3__45__cpo4swapE,@object
	.size		_ZN40_INTERNAL_39786cb1_4_k_cu_cf64856c_158684cuda3std6ranges3__45__cpo4swapE,(.L_8 - _ZN40_INTERNAL_39786cb1_4_k_cu_cf64856c_158684cuda3std6ranges3__45__cpo4swapE)
_ZN40_INTERNAL_39786cb1_4_k_cu_cf64856c_158684cuda3std6ranges3__45__cpo4swapE:
	.zero		1
.L_8:


//--------------------- .nv.constant0._ZN7cutlass13device_kernelINS_4gemm6kernel13GemmUniversalIN4cute5tupleIJiiiiEEENS1_10collective13CollectiveMmaINS1_34MainloopSm90TmaGmmaWarpSpecializedILi7ENS5_IJNS4_1CILi1EEESB_SB_EEENS1_32KernelTmaWarpSpecializedPingpongEEENS5_IJNSA_ILi64EEESF_SF_EEEfNS5_IJlSB_lEEEfSH_NS4_8TiledMMAINS4_8MMA_AtomIJNS4_4SM904GMMA29MMA_64x64x8_F32TF32TF32_SS_TNILNSL_7ScaleInE1ELSN_1EEEEEENS4_6LayoutISC_NS5_IJNSA_ILi0EEESR_SR_EEEEENS5_IJNS4_10UnderscoreESU_SU_EEEEENS4_13SM90_TMA_LOADENS4_14ComposedLayoutINS4_7SwizzleILi3ELi4ELi3EEENS4_18smem_ptr_flag_bitsILi32EEENSQ_INS5_IJNSA_ILi8EEENSA_ILi32EEEEEENS5_IJS14_SB_EEEEEEEvNS4_8identityESX_S18_vS19_EENS_8epilogue10collective6detail29Sm90TmaWarpSpecializedAdapterINS1C_15DefaultEpilogueIfSH_SH_NS1B_6thread17LinearCombinationIfLi1EffLNS1G_9ScaleType4KindE0ELNS_15FloatRoundStyleE2EfEENS1_15EpilogueDefaultEEEEEvvEEEEvNT_6ParamsE --------------------------
	.section	.nv.constant0._ZN7cutlass13device_kernelINS_4gemm6kernel13GemmUniversalIN4cute5tupleIJiiiiEEENS1_10collective13CollectiveMmaINS1_34MainloopSm90TmaGmmaWarpSpecializedILi7ENS5_IJNS4_1CILi1EEESB_SB_EEENS1_32KernelTmaWarpSpecializedPingpongEEENS5_IJNSA_ILi64EEESF_SF_EEEfNS5_IJlSB_lEEEfSH_NS4_8TiledMMAINS4_8MMA_AtomIJNS4_4SM904GMMA29MMA_64x64x8_F32TF32TF32_SS_TNILNSL_7ScaleInE1ELSN_1EEEEEENS4_6LayoutISC_NS5_IJNSA_ILi0EEESR_SR_EEEEENS5_IJNS4_10UnderscoreESU_SU_EEEEENS4_13SM90_TMA_LOADENS4_14ComposedLayoutINS4_7SwizzleILi3ELi4ELi3EEENS4_18smem_ptr_flag_bitsILi32EEENSQ_INS5_IJNSA_ILi8EEENSA_ILi32EEEEEENS5_IJS14_SB_EEEEEEEvNS4_8identityESX_S18_vS19_EENS_8epilogue10collective6detail29Sm90TmaWarpSpecializedAdapterINS1C_15DefaultEpilogueIfSH_SH_NS1B_6thread17LinearCombinationIfLi1EffLNS1G_9ScaleType4KindE0ELNS_15FloatRoundStyleE2EfEENS1_15EpilogueDefaultEEEEEvvEEEEvNT_6ParamsE,"a",@progbits
	.sectionflags	@""
	.align	4
.nv.constant0._ZN7cutlass13device_kernelINS_4gemm6kernel13GemmUniversalIN4cute5tupleIJiiiiEEENS1_10collective13CollectiveMmaINS1_34MainloopSm90TmaGmmaWarpSpecializedILi7ENS5_IJNS4_1CILi1EEESB_SB_EEENS1_32KernelTmaWarpSpecializedPingpongEEENS5_IJNSA_ILi64EEESF_SF_EEEfNS5_IJlSB_lEEEfSH_NS4_8TiledMMAINS4_8MMA_AtomIJNS4_4SM904GMMA29MMA_64x64x8_F32TF32TF32_SS_TNILNSL_7ScaleInE1ELSN_1EEEEEENS4_6LayoutISC_NS5_IJNSA_ILi0EEESR_SR_EEEEENS5_IJNS4_10UnderscoreESU_SU_EEEEENS4_13SM90_TMA_LOADENS4_14ComposedLayoutINS4_7SwizzleILi3ELi4ELi3EEENS4_18smem_ptr_flag_bitsILi32EEENSQ_INS5_IJNSA_ILi8EEENSA_ILi32EEEEEENS5_IJS14_SB_EEEEEEEvNS4_8identityESX_S18_vS19_EENS_8epilogue10collective6detail29Sm90TmaWarpSpecializedAdapterINS1C_15DefaultEpilogueIfSH_SH_NS1B_6thread17LinearCombinationIfLi1EffLNS1G_9ScaleType4KindE0ELNS_15FloatRoundStyleE2EfEENS1_15EpilogueDefaultEEEEEvvEEEEvNT_6ParamsE:
	.zero		1664


//--------------------- SYMBOLS --------------------------

	.type		.nv.reservedSmem.offset0,@object
	.size		.nv.reservedSmem.offset0,0x4
	.type		__assertfail,@function
